	.target	sm_90a

	.elftype	@"ET_EXEC"


//--------------------- .note.nv.tkinfo           --------------------------
	.section	.note.nv.tkinfo,"",@"SHT_NOTE"
	.sectionflags	@"SHF_NOTE_NV_TKINFO"
	.tkinfo
        /*0018*/ 	.word	0x00000002
        /*0030*/ 	.string	""
        /*0030*/ 	.string	"ptxas"
        /*0030*/ 	.string	"Cuda compilation tools, release 13.0, V13.0.88"
        /*0030*/ 	.string	"Build cuda_13.0.r13.0/compiler.36424714_0"
        /*0030*/ 	.string	"-arch sm_90a -m 64 "



//--------------------- .note.nv.cuinfo           --------------------------
	.section	.note.nv.cuinfo,"",@"SHT_NOTE"
	.sectionflags	@"SHF_NOTE_NV_CUINFO"
        /*0018*/ 	.short	0x0002
        /*001a*/ 	.short	0x005a
        /*001c*/ 	.short	0x0082
	.zero		2


//--------------------- .nv.info                  --------------------------
	.section	.nv.info,"",@"SHT_CUDA_INFO"
	.align	4


	//----- nvinfo : EIATTR_REGCOUNT
	.align		4
        /*0000*/ 	.byte	0x04, 0x2f
        /*0002*/ 	.short	(.L_15 - .L_14)
	.align		4
.L_14:
        /*0004*/ 	.word	index@(_ZN7cutlass13device_kernelINS_4gemm6kernel13GemmUniversalIN4cute5tupleIJiiiiEEENS1_10collective13CollectiveMmaINS1_34MainloopSm90TmaGmmaWarpSpecializedILi5ENS5_IJNS4_1CILi2EEENSA_ILi1EEESC_EEENS1_32KernelTmaWarpSpecializedPingpongEEENS5_IJNSA_ILi64EEENSA_ILi240EEESG_EEENS_10bfloat16_tENS5_IJlSC_lEEESJ_SK_NS4_8TiledMMAINS4_8MMA_AtomIJNS4_4SM904GMMA27MMA_64x16x16_F32BF16BF16_SSILNSO_5MajorE0ELSQ_0ELNSO_7ScaleInE1ELSR_1EEEEEENS4_6LayoutINS5_IJSC_SC_SC_EEENS5_IJNSA_ILi0EEESW_SW_EEEEENS5_IJNS4_10UnderscoreESZ_SZ_EEEEENS4_13SM90_TMA_LOADENS4_14ComposedLayoutINS4_7SwizzleILi3ELi4ELi3EEENS4_18smem_ptr_flag_bitsILi16EEENSU_INS5_IJNSA_ILi8EEESG_EEENS5_IJSG_SC_EEEEEEEvNS4_8identityENS4_23SM90_TMA_LOAD_MULTICASTES1C_vS1D_EENS_8epilogue10collective6detail29Sm90TmaWarpSpecializedAdapterINS1H_15DefaultEpilogueISJ_SK_SK_NS1G_6thread17LinearCombinationISJ_Li1EffLNS1L_9ScaleType4KindE0ELNS_15FloatRoundStyleE2ESJ_EENS1_15EpilogueDefaultEEEEEvvEEEEvNT_6ParamsE)
        /*0008*/ 	.word	0x000000a8


	//----- nvinfo : EIATTR_FRAME_SIZE
	.align		4
.L_15:
        /*000c*/ 	.byte	0x04, 0x11
        /*000e*/ 	.short	(.L_17 - .L_16)
	.align		4
.L_16:
        /*0010*/ 	.word	index@(_ZN7cutlass13device_kernelINS_4gemm6kernel13GemmUniversalIN4cute5tupleIJiiiiEEENS1_10collective13CollectiveMmaINS1_34MainloopSm90TmaGmmaWarpSpecializedILi5ENS5_IJNS4_1CILi2EEENSA_ILi1EEESC_EEENS1_32KernelTmaWarpSpecializedPingpongEEENS5_IJNSA_ILi64EEENSA_ILi240EEESG_EEENS_10bfloat16_tENS5_IJlSC_lEEESJ_SK_NS4_8TiledMMAINS4_8MMA_AtomIJNS4_4SM904GMMA27MMA_64x16x16_F32BF16BF16_SSILNSO_5MajorE0ELSQ_0ELNSO_7ScaleInE1ELSR_1EEEEEENS4_6LayoutINS5_IJSC_SC_SC_EEENS5_IJNSA_ILi0EEESW_SW_EEEEENS5_IJNS4_10UnderscoreESZ_SZ_EEEEENS4_13SM90_TMA_LOADENS4_14ComposedLayoutINS4_7SwizzleILi3ELi4ELi3EEENS4_18smem_ptr_flag_bitsILi16EEENSU_INS5_IJNSA_ILi8EEESG_EEENS5_IJSG_SC_EEEEEEEvNS4_8identityENS4_23SM90_TMA_LOAD_MULTICASTES1C_vS1D_EENS_8epilogue10collective6detail29Sm90TmaWarpSpecializedAdapterINS1H_15DefaultEpilogueISJ_SK_SK_NS1G_6thread17LinearCombinationISJ_Li1EffLNS1L_9ScaleType4KindE0ELNS_15FloatRoundStyleE2ESJ_EENS1_15EpilogueDefaultEEEEEvvEEEEvNT_6ParamsE)
        /*0014*/ 	.word	0x00000008


	//----- nvinfo : EIATTR_MIN_STACK_SIZE
	.align		4
.L_17:
        /*0018*/ 	.byte	0x04, 0x12
        /*001a*/ 	.short	(.L_19 - .L_18)
	.align		4
.L_18:
        /*001c*/ 	.word	index@(_ZN7cutlass13device_kernelINS_4gemm6kernel13GemmUniversalIN4cute5tupleIJiiiiEEENS1_10collective13CollectiveMmaINS1_34MainloopSm90TmaGmmaWarpSpecializedILi5ENS5_IJNS4_1CILi2EEENSA_ILi1EEESC_EEENS1_32KernelTmaWarpSpecializedPingpongEEENS5_IJNSA_ILi64EEENSA_ILi240EEESG_EEENS_10bfloat16_tENS5_IJlSC_lEEESJ_SK_NS4_8TiledMMAINS4_8MMA_AtomIJNS4_4SM904GMMA27MMA_64x16x16_F32BF16BF16_SSILNSO_5MajorE0ELSQ_0ELNSO_7ScaleInE1ELSR_1EEEEEENS4_6LayoutINS5_IJSC_SC_SC_EEENS5_IJNSA_ILi0EEESW_SW_EEEEENS5_IJNS4_10UnderscoreESZ_SZ_EEEEENS4_13SM90_TMA_LOADENS4_14ComposedLayoutINS4_7SwizzleILi3ELi4ELi3EEENS4_18smem_ptr_flag_bitsILi16EEENSU_INS5_IJNSA_ILi8EEESG_EEENS5_IJSG_SC_EEEEEEEvNS4_8identityENS4_23SM90_TMA_LOAD_MULTICASTES1C_vS1D_EENS_8epilogue10collective6detail29Sm90TmaWarpSpecializedAdapterINS1H_15DefaultEpilogueISJ_SK_SK_NS1G_6thread17LinearCombinationISJ_Li1EffLNS1L_9ScaleType4KindE0ELNS_15FloatRoundStyleE2ESJ_EENS1_15EpilogueDefaultEEEEEvvEEEEvNT_6ParamsE)
        /*0020*/ 	.word	0x00000008
.L_19:


//--------------------- .nv.compat                --------------------------
	.section	.nv.compat,"",@"SHT_CUDA_COMPAT_INFO"
	.align	4
        /*0000*/ 	.byte	0x02, 0x09, 0x01, 0x00, 0x02, 0x02, 0x04, 0x00, 0x02, 0x05, 0x05, 0x00, 0x03, 0x07, 0x01, 0x01
        /*0010*/ 	.byte	0x02, 0x03, 0x01, 0x00, 0x02, 0x06, 0x01, 0x00, 0x04, 0x0b, 0x08, 0x00, 0x00, 0x00, 0x00, 0x00
        /*0020*/ 	.byte	0x00, 0x00, 0x00, 0x00


//--------------------- .nv.info._ZN7cutlass13device_kernelINS_4gemm6kernel13GemmUniversalIN4cute5tupleIJiiiiEEENS1_10collective13CollectiveMmaINS1_34MainloopSm90TmaGmmaWarpSpecializedILi5ENS5_IJNS4_1CILi2EEENSA_ILi1EEESC_EEENS1_32KernelTmaWarpSpecializedPingpongEEENS5_IJNSA_ILi64EEENSA_ILi240EEESG_EEENS_10bfloat16_tENS5_IJlSC_lEEESJ_SK_NS4_8TiledMMAINS4_8MMA_AtomIJNS4_4SM904GMMA27MMA_64x16x16_F32BF16BF16_SSILNSO_5MajorE0ELSQ_0ELNSO_7ScaleInE1ELSR_1EEEEEENS4_6LayoutINS5_IJSC_SC_SC_EEENS5_IJNSA_ILi0EEESW_SW_EEEEENS5_IJNS4_10UnderscoreESZ_SZ_EEEEENS4_13SM90_TMA_LOADENS4_14ComposedLayoutINS4_7SwizzleILi3ELi4ELi3EEENS4_18smem_ptr_flag_bitsILi16EEENSU_INS5_IJNSA_ILi8EEESG_EEENS5_IJSG_SC_EEEEEEEvNS4_8identityENS4_23SM90_TMA_LOAD_MULTICASTES1C_vS1D_EENS_8epilogue10collective6detail29Sm90TmaWarpSpecializedAdapterINS1H_15DefaultEpilogueISJ_SK_SK_NS1G_6thread17LinearCombinationISJ_Li1EffLNS1L_9ScaleType4KindE0ELNS_15FloatRoundStyleE2ESJ_EENS1_15EpilogueDefaultEEEEEvvEEEEvNT_6ParamsE --------------------------
	.section	.nv.info._ZN7cutlass13device_kernelINS_4gemm6kernel13GemmUniversalIN4cute5tupleIJiiiiEEENS1_10collective13CollectiveMmaINS1_34MainloopSm90TmaGmmaWarpSpecializedILi5ENS5_IJNS4_1CILi2EEENSA_ILi1EEESC_EEENS1_32KernelTmaWarpSpecializedPingpongEEENS5_IJNSA_ILi64EEENSA_ILi240EEESG_EEENS_10bfloat16_tENS5_IJlSC_lEEESJ_SK_NS4_8TiledMMAINS4_8MMA_AtomIJNS4_4SM904GMMA27MMA_64x16x16_F32BF16BF16_SSILNSO_5MajorE0ELSQ_0ELNSO_7ScaleInE1ELSR_1EEEEEENS4_6LayoutINS5_IJSC_SC_SC_EEENS5_IJNSA_ILi0EEESW_SW_EEEEENS5_IJNS4_10UnderscoreESZ_SZ_EEEEENS4_13SM90_TMA_LOADENS4_14ComposedLayoutINS4_7SwizzleILi3ELi4ELi3EEENS4_18smem_ptr_flag_bitsILi16EEENSU_INS5_IJNSA_ILi8EEESG_EEENS5_IJSG_SC_EEEEEEEvNS4_8identityENS4_23SM90_TMA_LOAD_MULTICASTES1C_vS1D_EENS_8epilogue10collective6detail29Sm90TmaWarpSpecializedAdapterINS1H_15DefaultEpilogueISJ_SK_SK_NS1G_6thread17LinearCombinationISJ_Li1EffLNS1L_9ScaleType4KindE0ELNS_15FloatRoundStyleE2ESJ_EENS1_15EpilogueDefaultEEEEEvvEEEEvNT_6ParamsE,"",@"SHT_CUDA_INFO"
	.sectionflags	@""
	.align	4


	//----- nvinfo : EIATTR_CUDA_API_VERSION
	.align		4
        /*0000*/ 	.byte	0x04, 0x37
        /*0002*/ 	.short	(.L_21 - .L_20)
.L_20:
        /*0004*/ 	.word	0x00000082


	//----- nvinfo : EIATTR_KPARAM_INFO
	.align		4
.L_21:
        /*0008*/ 	.byte	0x04, 0x17
        /*000a*/ 	.short	(.L_23 - .L_22)
.L_22:
        /*000c*/ 	.word	0x00000000
        /*0010*/ 	.short	0x0000
        /*0012*/ 	.short	0x0070
        /*0014*/ 	.byte	0x00, 0xf0, 0x01, 0x10


	//----- nvinfo : EIATTR_SPARSE_MMA_MASK
	.align		4
.L_23:
        /*0018*/ 	.byte	0x03, 0x50
        /*001a*/ 	.short	0x0000


	//----- nvinfo : EIATTR_MAXREG_COUNT
	.align		4
        /*001c*/ 	.byte	0x03, 0x1b
        /*001e*/ 	.short	0x00a8


	//----- nvinfo : EIATTR_NUM_BARRIERS
	.align		4
        /*0020*/ 	.byte	0x02, 0x4c
        /*0022*/ 	.byte	0x01
	.zero		1


	//----- nvinfo : EIATTR_EXTERNS
	.align		4
        /*0024*/ 	.byte	0x04, 0x0f
        /*0026*/ 	.short	(.L_25 - .L_24)


	//   ....[0]....
	.align		4
.L_24:
        /*0028*/ 	.word	index@(__assertfail)


	//----- nvinfo : EIATTR_ANNOTATIONS
	.align		4
.L_25:
        /*002c*/ 	.byte	0x04, 0x55
        /*002e*/ 	.short	(.L_27 - .L_26)


	//   ....[0]....
.L_26:
        /*0030*/ 	.word	0x00000001
        /*0034*/ 	.byte	0xd0, 0x0d, 0x00, 0x00, 0x01, 0x00, 0x00, 0x00, 0x20, 0xcb, 0x00, 0x00, 0x01, 0x00, 0x00, 0x00
        /*0044*/ 	.byte	0x90, 0xd7, 0x00, 0x00


	//----- nvinfo : EIATTR_MERCURY_ISA_VERSION
	.align		4
.L_27:
        /*0048*/ 	.byte	0x03, 0x5f
        /*004a*/ 	.short	0x0101


	//----- nvinfo : EIATTR_INT_WARP_WIDE_INSTR_OFFSETS
	.align		4
        /*004c*/ 	.byte	0x04, 0x31
        /*004e*/ 	.short	(.L_29 - .L_28)


	//   ....[0]....
.L_28:
        /*0050*/ 	.word	0x00000530


	//   ....[1]....
        /*0054*/ 	.word	0x000005b0


	//   ....[2]....
        /*0058*/ 	.word	0x000006b0


	//   ....[3]....
        /*005c*/ 	.word	0x000006c0


	//   ....[4]....
        /*0060*/ 	.word	0x000006e0


	//   ....[5]....
        /*0064*/ 	.word	0x00000780


	//   ....[6]....
        /*0068*/ 	.word	0x00000790


	//   ....[7]....
        /*006c*/ 	.word	0x000007e0


	//   ....[8]....
        /*0070*/ 	.word	0x00004c90


	//----- nvinfo : EIATTR_COOP_GROUP_MASK_REGIDS
	.align		4
.L_29:
        /*0074*/ 	.byte	0x04, 0x29
        /*0076*/ 	.short	(.L_31 - .L_30)


	//   ....[0]....
.L_30:
        /*0078*/ 	.word	0xffffffff


	//   ....[1]....
        /*007c*/ 	.word	0xffffffff


	//   ....[2]....
        /*0080*/ 	.word	0xffffffff


	//   ....[3]....
        /*0084*/ 	.word	0xffffffff


	//   ....[4]....
        /*0088*/ 	.word	0xffffffff


	//   ....[5]....
        /*008c*/ 	.word	0xffffffff


	//   ....[6]....
        /*0090*/ 	.word	0xffffffff


	//----- nvinfo : EIATTR_COOP_GROUP_INSTR_OFFSETS
	.align		4
.L_31:
        /*0094*/ 	.byte	0x04, 0x28
        /*0096*/ 	.short	(.L_33 - .L_32)


	//   ....[0]....
.L_32:
        /*0098*/ 	.word	0x00000070


	//   ....[1]....
        /*009c*/ 	.word	0x00000080


	//   ....[2]....
        /*00a0*/ 	.word	0x00000140


	//   ....[3]....
        /*00a4*/ 	.word	0x00000310


	//   ....[4]....
        /*00a8*/ 	.word	0x00000350


	//   ....[5]....
        /*00ac*/ 	.word	0x000007d0


	//   ....[6]....
        /*00b0*/ 	.word	0x00000970


	//----- nvinfo : EIATTR_REG_RECONFIG
	.align		4
.L_33:
        /*00b4*/ 	.byte	0x01, 0x54
	.zero		2


	//----- nvinfo : EIATTR_SYSCALL_OFFSETS
	.align		4
        /*00b8*/ 	.byte	0x04, 0x46
        /*00ba*/ 	.short	(.L_35 - .L_34)


	//   ....[0]....
.L_34:
        /*00bc*/ 	.word	0x00001800


	//----- nvinfo : EIATTR_MBARRIER_INSTR_OFFSETS
	.align		4
.L_35:
        /*00c0*/ 	.byte	0x04, 0x39
        /*00c2*/ 	.short	(.L_37 - .L_36)


	//   ....[0]....
.L_36:
        /*00c4*/ 	.word	0x00000260
        /*00c8*/ 	.word	0x000000ff
        /*00cc*/ 	.word	0x00000000
        /*00d0*/ 	.short	0x0100
        /*00d2*/ 	.byte	0x08
	.zero		1


	//   ....[1]....
        /*00d4*/ 	.word	0x00000270
        /*00d8*/ 	.word	0x000000ff
        /*00dc*/ 	.word	0x00000028
        /*00e0*/ 	.short	0x0100
        /*00e2*/ 	.byte	0x08
	.zero		1


	//   ....[2]....
        /*00e4*/ 	.word	0x00000280
        /*00e8*/ 	.word	0x000000ff
        /*00ec*/ 	.word	0x00000008
        /*00f0*/ 	.short	0x0100
        /*00f2*/ 	.byte	0x08
	.zero		1


	//   ....[3]....
        /*00f4*/ 	.word	0x00000290
        /*00f8*/ 	.word	0x000000ff
        /*00fc*/ 	.word	0x00000030
        /*0100*/ 	.short	0x0100
        /*0102*/ 	.byte	0x08
	.zero		1


	//   ....[4]....
        /*0104*/ 	.word	0x000002a0
        /*0108*/ 	.word	0x000000ff
        /*010c*/ 	.word	0x00000010
        /*0110*/ 	.short	0x0100
        /*0112*/ 	.byte	0x08
	.zero		1


	//   ....[5]....
        /*0114*/ 	.word	0x000002b0
        /*0118*/ 	.word	0x000000ff
        /*011c*/ 	.word	0x00000038
        /*0120*/ 	.short	0x0100
        /*0122*/ 	.byte	0x08
	.zero		1


	//   ....[6]....
        /*0124*/ 	.word	0x000002c0
        /*0128*/ 	.word	0x000000ff
        /*012c*/ 	.word	0x00000018
        /*0130*/ 	.short	0x0100
        /*0132*/ 	.byte	0x08
	.zero		1


	//   ....[7]....
        /*0134*/ 	.word	0x000002d0
        /*0138*/ 	.word	0x000000ff
        /*013c*/ 	.word	0x00000040
        /*0140*/ 	.short	0x0100
        /*0142*/ 	.byte	0x08
	.zero		1


	//   ....[8]....
        /*0144*/ 	.word	0x000002e0
        /*0148*/ 	.word	0x000000ff
        /*014c*/ 	.word	0x00000020
        /*0150*/ 	.short	0x0100
        /*0152*/ 	.byte	0x08
	.zero		1


	//   ....[9]....
        /*0154*/ 	.word	0x000002f0
        /*0158*/ 	.word	0x000000ff
        /*015c*/ 	.word	0x00000048
        /*0160*/ 	.short	0x0100
        /*0162*/ 	.byte	0x08
	.zero		1


	//   ....[10]....
        /*0164*/ 	.word	0x00000810
        /*0168*/ 	.word	0x000000ff
        /*016c*/ 	.word	0x00000080
        /*0170*/ 	.short	0x0100
        /*0172*/ 	.byte	0x08
	.zero		1


	//   ....[11]....
        /*0174*/ 	.word	0x000008a0
        /*0178*/ 	.word	0x000000ff
        /*017c*/ 	.word	0x00000088
        /*0180*/ 	.short	0x0100
        /*0182*/ 	.byte	0x08
	.zero		1


	//   ....[12]....
        /*0184*/ 	.word	0x000008f0
        /*0188*/ 	.word	0x000000ff
        /*018c*/ 	.word	0x00000060
        /*0190*/ 	.short	0x0100
        /*0192*/ 	.byte	0x09
	.zero		1


	//   ....[13]....
        /*0194*/ 	.word	0x00000900
        /*0198*/ 	.word	0x000000ff
        /*019c*/ 	.word	0x00000068
        /*01a0*/ 	.short	0x0100
        /*01a2*/ 	.byte	0x09
	.zero		1


	//   ....[14]....
        /*01a4*/ 	.word	0x00000910
        /*01a8*/ 	.word	0x000000ff
        /*01ac*/ 	.word	0x00000070
        /*01b0*/ 	.short	0x0100
        /*01b2*/ 	.byte	0x09
	.zero		1


	//   ....[15]....
        /*01b4*/ 	.word	0x00000920
        /*01b8*/ 	.word	0x000000ff
        /*01bc*/ 	.word	0x00000078
        /*01c0*/ 	.short	0x0100
        /*01c2*/ 	.byte	0x09
	.zero		1


	//   ....[16]....
        /*01c4*/ 	.word	0x000016e0
        /*01c8*/ 	.word	0x00000097
        /*01cc*/ 	.word	0x00000000
        /*01d0*/ 	.short	0x010a
        /*01d2*/ 	.byte	0x29
	.zero		1


	//   ....[17]....
        /*01d4*/ 	.word	0x00001880
        /*01d8*/ 	.word	0x00000003
        /*01dc*/ 	.word	0x00000000
        /*01e0*/ 	.short	0x010a
        /*01e2*/ 	.byte	0x3f
	.zero		1


	//   ....[18]....
        /*01e4*/ 	.word	0x000018e0
        /*01e8*/ 	.word	0x00000003
        /*01ec*/ 	.word	0x00000000
        /*01f0*/ 	.short	0x010a
        /*01f2*/ 	.byte	0x3f
	.zero		1


	//   ....[19]....
        /*01f4*/ 	.word	0x00003330
        /*01f8*/ 	.word	0x000000ff
        /*01fc*/ 	.word	0x00000000
        /*0200*/ 	.short	0x010a
        /*0202*/ 	.byte	0x04
	.zero		1


	//   ....[20]....
        /*0204*/ 	.word	0x00003370
        /*0208*/ 	.word	0x000000ff
        /*020c*/ 	.word	0x00000000
        /*0210*/ 	.short	0x010a
        /*0212*/ 	.byte	0x04
	.zero		1


	//   ....[21]....
        /*0214*/ 	.word	0x00004b30
        /*0218*/ 	.word	0x00000004
        /*021c*/ 	.word	0x00000000
        /*0220*/ 	.short	0x0101
        /*0222*/ 	.byte	0x3f
	.zero		1


	//   ....[22]....
        /*0224*/ 	.word	0x00004c30
        /*0228*/ 	.word	0x00000098
        /*022c*/ 	.word	0x00000000
        /*0230*/ 	.short	0x0101
        /*0232*/ 	.byte	0x2a
	.zero		1


	//   ....[23]....
        /*0234*/ 	.word	0x00004d30
        /*0238*/ 	.word	0x00000000
        /*023c*/ 	.word	0x00000000
        /*0240*/ 	.short	0x0101
        /*0242*/ 	.byte	0x3f
	.zero		1


	//   ....[24]....
        /*0244*/ 	.word	0x00004df0
        /*0248*/ 	.word	0x00000097
        /*024c*/ 	.word	0x00000010
        /*0250*/ 	.short	0x010a
        /*0252*/ 	.byte	0x29
	.zero		1


	//   ....[25]....
        /*0254*/ 	.word	0x0000cb40
        /*0258*/ 	.word	0x0000009a
        /*025c*/ 	.word	0x00000000
        /*0260*/ 	.short	0x0101
        /*0262*/ 	.byte	0x2a
	.zero		1


	//   ....[26]....
        /*0264*/ 	.word	0x0000d4d0
        /*0268*/ 	.word	0x0000000c
        /*026c*/ 	.word	0x00000028
        /*0270*/ 	.short	0x010a
        /*0272*/ 	.byte	0x3f
	.zero		1


	//   ....[27]....
        /*0274*/ 	.word	0x0000d8a0
        /*0278*/ 	.word	0x00000005
        /*027c*/ 	.word	0x00000088
        /*0280*/ 	.short	0x0101
        /*0282*/ 	.byte	0x3f
	.zero		1


	//   ....[28]....
        /*0284*/ 	.word	0x0000e020
        /*0288*/ 	.word	0x00000009
        /*028c*/ 	.word	0x00000000
        /*0290*/ 	.short	0x010a
        /*0292*/ 	.byte	0x3f
	.zero		1


	//   ....[29]....
        /*0294*/ 	.word	0x0000e0a0
        /*0298*/ 	.word	0x00000008
        /*029c*/ 	.word	0x00000000
        /*02a0*/ 	.short	0x010a
        /*02a2*/ 	.byte	0x3f
	.zero		1


	//   ....[30]....
        /*02a4*/ 	.word	0x0000e130
        /*02a8*/ 	.word	0x00000009
        /*02ac*/ 	.word	0x00000000
        /*02b0*/ 	.short	0x010a
        /*02b2*/ 	.byte	0x3f
	.zero		1


	//   ....[31]....
        /*02b4*/ 	.word	0x0000e1c0
        /*02b8*/ 	.word	0x00000006
        /*02bc*/ 	.word	0x00000000
        /*02c0*/ 	.short	0x010a
        /*02c2*/ 	.byte	0x3f
	.zero		1


	//   ....[32]....
        /*02c4*/ 	.word	0x0000e250
        /*02c8*/ 	.word	0x00000003
        /*02cc*/ 	.word	0x00000000
        /*02d0*/ 	.short	0x010a
        /*02d2*/ 	.byte	0x3f
	.zero		1


	//   ....[33]....
        /*02d4*/ 	.word	0x0000e2b0
        /*02d8*/ 	.word	0x00000099
        /*02dc*/ 	.word	0x00000000
        /*02e0*/ 	.short	0x010a
        /*02e2*/ 	.byte	0x3f
	.zero		1


	//   ....[34]....
        /*02e4*/ 	.word	0x0000e300
        /*02e8*/ 	.word	0x00000003
        /*02ec*/ 	.word	0x00000000
        /*02f0*/ 	.short	0x010a
        /*02f2*/ 	.byte	0x3f
	.zero		1


	//   ....[35]....
        /*02f4*/ 	.word	0x0000e360
        /*02f8*/ 	.word	0x00000005
        /*02fc*/ 	.word	0x00000000
        /*0300*/ 	.short	0x010a
        /*0302*/ 	.byte	0x3f
	.zero		1


	//   ....[36]....
        /*0304*/ 	.word	0x0000e3b0
        /*0308*/ 	.word	0x00000099
        /*030c*/ 	.word	0x00000010
        /*0310*/ 	.short	0x010a
        /*0312*/ 	.byte	0x3f
	.zero		1


	//   ....[37]....
        /*0314*/ 	.word	0x0000e480
        /*0318*/ 	.word	0x0000000c
        /*031c*/ 	.word	0x00000028
        /*0320*/ 	.short	0x010a
        /*0322*/ 	.byte	0x3f
	.zero		1


	//   ....[38]....
        /*0324*/ 	.word	0x0000e550
        /*0328*/ 	.word	0x00000009
        /*032c*/ 	.word	0x00000000
        /*0330*/ 	.short	0x010a
        /*0332*/ 	.byte	0x3f
	.zero		1


	//   ....[39]....
        /*0334*/ 	.word	0x0000e5a0
        /*0338*/ 	.word	0x00000008
        /*033c*/ 	.word	0x00000000
        /*0340*/ 	.short	0x010a
        /*0342*/ 	.byte	0x3f
	.zero		1


	//   ....[40]....
        /*0344*/ 	.word	0x0000e5f0
        /*0348*/ 	.word	0x00000009
        /*034c*/ 	.word	0x00000000
        /*0350*/ 	.short	0x010a
        /*0352*/ 	.byte	0x3f
	.zero		1


	//   ....[41]....
        /*0354*/ 	.word	0x0000e640
        /*0358*/ 	.word	0x00000006
        /*035c*/ 	.word	0x00000000
        /*0360*/ 	.short	0x010a
        /*0362*/ 	.byte	0x3f
	.zero		1


	//----- nvinfo : EIATTR_NUM_MBARRIERS
	.align		4
.L_37:
        /*0364*/ 	.byte	0x03, 0x38
        /*0366*/ 	.short	0x0010


	//----- nvinfo : EIATTR_EXIT_INSTR_OFFSETS
	.align		4
        /*0368*/ 	.byte	0x04, 0x1c
        /*036a*/ 	.short	(.L_39 - .L_38)


	//   ....[0]....
.L_38:
        /*036c*/ 	.word	0x00001410


	//   ....[1]....
        /*0370*/ 	.word	0x00001470


	//   ....[2]....
        /*0374*/ 	.word	0x0000d1d0


	//   ....[3]....
        /*0378*/ 	.word	0x0000d200


	//   ....[4]....
        /*037c*/ 	.word	0x0000e2a0


	//----- nvinfo : EIATTR_MAX_THREADS
	.align		4
.L_39:
        /*0380*/ 	.byte	0x04, 0x05
        /*0382*/ 	.short	(.L_41 - .L_40)
.L_40:
        /*0384*/ 	.word	0x00000180
        /*0388*/ 	.word	0x00000001
        /*038c*/ 	.word	0x00000001


	//----- nvinfo : EIATTR_CRS_STACK_SIZE
	.align		4
.L_41:
        /*0390*/ 	.byte	0x04, 0x1e
        /*0392*/ 	.short	(.L_43 - .L_42)
.L_42:
        /*0394*/ 	.word	0x00000000


	//----- nvinfo : EIATTR_CBANK_PARAM_SIZE
	.align		4
.L_43:
        /*0398*/ 	.byte	0x03, 0x19
        /*039a*/ 	.short	0x0470


	//----- nvinfo : EIATTR_PARAM_CBANK
	.align		4
        /*039c*/ 	.byte	0x04, 0x0a
        /*039e*/ 	.short	(.L_45 - .L_44)
	.align		4
.L_44:
        /*03a0*/ 	.word	index@(.nv.constant0._ZN7cutlass13device_kernelINS_4gemm6kernel13GemmUniversalIN4cute5tupleIJiiiiEEENS1_10collective13CollectiveMmaINS1_34MainloopSm90TmaGmmaWarpSpecializedILi5ENS5_IJNS4_1CILi2EEENSA_ILi1EEESC_EEENS1_32KernelTmaWarpSpecializedPingpongEEENS5_IJNSA_ILi64EEENSA_ILi240EEESG_EEENS_10bfloat16_tENS5_IJlSC_lEEESJ_SK_NS4_8TiledMMAINS4_8MMA_AtomIJNS4_4SM904GMMA27MMA_64x16x16_F32BF16BF16_SSILNSO_5MajorE0ELSQ_0ELNSO_7ScaleInE1ELSR_1EEEEEENS4_6LayoutINS5_IJSC_SC_SC_EEENS5_IJNSA_ILi0EEESW_SW_EEEEENS5_IJNS4_10UnderscoreESZ_SZ_EEEEENS4_13SM90_TMA_LOADENS4_14ComposedLayoutINS4_7SwizzleILi3ELi4ELi3EEENS4_18smem_ptr_flag_bitsILi16EEENSU_INS5_IJNSA_ILi8EEESG_EEENS5_IJSG_SC_EEEEEEEvNS4_8identityENS4_23SM90_TMA_LOAD_MULTICASTES1C_vS1D_EENS_8epilogue10collective6detail29Sm90TmaWarpSpecializedAdapterINS1H_15DefaultEpilogueISJ_SK_SK_NS1G_6thread17LinearCombinationISJ_Li1EffLNS1L_9ScaleType4KindE0ELNS_15FloatRoundStyleE2ESJ_EENS1_15EpilogueDefaultEEEEEvvEEEEvNT_6ParamsE)
        /*03a4*/ 	.short	0x0210
        /*03a6*/ 	.short	0x0470


	//----- nvinfo : EIATTR_SW_WAR
	.align		4
.L_45:
        /*03a8*/ 	.byte	0x04, 0x36
        /*03aa*/ 	.short	(.L_47 - .L_46)
.L_46:
        /*03ac*/ 	.word	0x00000008
.L_47:


//--------------------- .nv.callgraph             --------------------------
	.section	.nv.callgraph,"",@"SHT_CUDA_CALLGRAPH"
	.align	4
	.sectionentsize	8
	.align		4
        /*0000*/ 	.word	0x00000000
	.align		4
        /*0004*/ 	.word	0xffffffff
	.align		4
        /*0008*/ 	.word	index@(_ZN7cutlass13device_kernelINS_4gemm6kernel13GemmUniversalIN4cute5tupleIJiiiiEEENS1_10collective13CollectiveMmaINS1_34MainloopSm90TmaGmmaWarpSpecializedILi5ENS5_IJNS4_1CILi2EEENSA_ILi1EEESC_EEENS1_32KernelTmaWarpSpecializedPingpongEEENS5_IJNSA_ILi64EEENSA_ILi240EEESG_EEENS_10bfloat16_tENS5_IJlSC_lEEESJ_SK_NS4_8TiledMMAINS4_8MMA_AtomIJNS4_4SM904GMMA27MMA_64x16x16_F32BF16BF16_SSILNSO_5MajorE0ELSQ_0ELNSO_7ScaleInE1ELSR_1EEEEEENS4_6LayoutINS5_IJSC_SC_SC_EEENS5_IJNSA_ILi0EEESW_SW_EEEEENS5_IJNS4_10UnderscoreESZ_SZ_EEEEENS4_13SM90_TMA_LOADENS4_14ComposedLayoutINS4_7SwizzleILi3ELi4ELi3EEENS4_18smem_ptr_flag_bitsILi16EEENSU_INS5_IJNSA_ILi8EEESG_EEENS5_IJSG_SC_EEEEEEEvNS4_8identityENS4_23SM90_TMA_LOAD_MULTICASTES1C_vS1D_EENS_8epilogue10collective6detail29Sm90TmaWarpSpecializedAdapterINS1H_15DefaultEpilogueISJ_SK_SK_NS1G_6thread17LinearCombinationISJ_Li1EffLNS1L_9ScaleType4KindE0ELNS_15FloatRoundStyleE2ESJ_EENS1_15EpilogueDefaultEEEEEvvEEEEvNT_6ParamsE)
	.align		4
        /*000c*/ 	.word	index@(__assertfail)
	.align		4
        /*0010*/ 	.word	0x00000000
	.align		4
        /*0014*/ 	.word	0xfffffffe
	.align		4
        /*0018*/ 	.word	0x00000000
	.align		4
        /*001c*/ 	.word	0xfffffffd
	.align		4
        /*0020*/ 	.word	0x00000000
	.align		4
        /*0024*/ 	.word	0xfffffffc


//--------------------- .nv.constant4             --------------------------
	.section	.nv.constant4,"a",@progbits
	.align	8
	.align		8
.nv.constant4:
        /*0000*/ 	.dword	__assertfail
	.align		8
        /*0008*/ 	.dword	__unnamed_1
	.align		8
        /*0010*/ 	.dword	_ZN40_INTERNAL_5411aec9_4_k_cu_17453ee5_164934cuda3std3__45__cpo5beginE
	.align		8
        /*0018*/ 	.dword	_ZN40_INTERNAL_5411aec9_4_k_cu_17453ee5_164934cuda3std3__45__cpo3endE
	.align		8
        /*0020*/ 	.dword	_ZN40_INTERNAL_5411aec9_4_k_cu_17453ee5_164934cuda3std3__45__cpo6cbeginE
	.align		8
        /*0028*/ 	.dword	_ZN40_INTERNAL_5411aec9_4_k_cu_17453ee5_164934cuda3std3__45__cpo4cendE
	.align		8
        /*0030*/ 	.dword	_ZN40_INTERNAL_5411aec9_4_k_cu_17453ee5_164934cuda3std3__442_GLOBAL__N__5411aec9_4_k_cu_17453ee5_164936ignoreE
	.align		8
        /*0038*/ 	.dword	_ZN40_INTERNAL_5411aec9_4_k_cu_17453ee5_164934cuda3std3__419piecewise_constructE
	.align		8
        /*0040*/ 	.dword	_ZN40_INTERNAL_5411aec9_4_k_cu_17453ee5_164934cuda3std3__48in_placeE
	.align		8
        /*0048*/ 	.dword	_ZN40_INTERNAL_5411aec9_4_k_cu_17453ee5_164934cuda3std6ranges3__45__cpo4swapE
	.align		8
        /*0050*/ 	.dword	_ZN40_INTERNAL_5411aec9_4_k_cu_17453ee5_164934cuda3std6ranges3__45__cpo9iter_moveE
	.align		8
        /*0058*/ 	.dword	_ZN40_INTERNAL_5411aec9_4_k_cu_17453ee5_164934cute7productE
	.align		8
        /*0060*/ 	.dword	_ZN40_INTERNAL_5411aec9_4_k_cu_17453ee5_164934cute1_E
	.align		8
        /*0068*/ 	.dword	$str$22
	.align		8
        /*0070*/ 	.dword	$str$23


//--------------------- .text._ZN7cutlass13device_kernelINS_4gemm6kernel13GemmUniversalIN4cute5tupleIJiiiiEEENS1_10collective13CollectiveMmaINS1_34MainloopSm90TmaGmmaWarpSpecializedILi5ENS5_IJNS4_1CILi2EEENSA_ILi1EEESC_EEENS1_32KernelTmaWarpSpecializedPingpongEEENS5_IJNSA_ILi64EEENSA_ILi240EEESG_EEENS_10bfloat16_tENS5_IJlSC_lEEESJ_SK_NS4_8TiledMMAINS4_8MMA_AtomIJNS4_4SM904GMMA27MMA_64x16x16_F32BF16BF16_SSILNSO_5MajorE0ELSQ_0ELNSO_7ScaleInE1ELSR_1EEEEEENS4_6LayoutINS5_IJSC_SC_SC_EEENS5_IJNSA_ILi0EEESW_SW_EEEEENS5_IJNS4_10UnderscoreESZ_SZ_EEEEENS4_13SM90_TMA_LOADENS4_14ComposedLayoutINS4_7SwizzleILi3ELi4ELi3EEENS4_18smem_ptr_flag_bitsILi16EEENSU_INS5_IJNSA_ILi8EEESG_EEENS5_IJSG_SC_EEEEEEEvNS4_8identityENS4_23SM90_TMA_LOAD_MULTICASTES1C_vS1D_EENS_8epilogue10collective6detail29Sm90TmaWarpSpecializedAdapterINS1H_15DefaultEpilogueISJ_SK_SK_NS1G_6thread17LinearCombinationISJ_Li1EffLNS1L_9ScaleType4KindE0ELNS_15FloatRoundStyleE2ESJ_EENS1_15EpilogueDefaultEEEEEvvEEEEvNT_6ParamsE --------------------------
	.section	.text._ZN7cutlass13device_kernelINS_4gemm6kernel13GemmUniversalIN4cute5tupleIJiiiiEEENS1_10collective13CollectiveMmaINS1_34MainloopSm90TmaGmmaWarpSpecializedILi5ENS5_IJNS4_1CILi2EEENSA_ILi1EEESC_EEENS1_32KernelTmaWarpSpecializedPingpongEEENS5_IJNSA_ILi64EEENSA_ILi240EEESG_EEENS_10bfloat16_tENS5_IJlSC_lEEESJ_SK_NS4_8TiledMMAINS4_8MMA_AtomIJNS4_4SM904GMMA27MMA_64x16x16_F32BF16BF16_SSILNSO_5MajorE0ELSQ_0ELNSO_7ScaleInE1ELSR_1EEEEEENS4_6LayoutINS5_IJSC_SC_SC_EEENS5_IJNSA_ILi0EEESW_SW_EEEEENS5_IJNS4_10UnderscoreESZ_SZ_EEEEENS4_13SM90_TMA_LOADENS4_14ComposedLayoutINS4_7SwizzleILi3ELi4ELi3EEENS4_18smem_ptr_flag_bitsILi16EEENSU_INS5_IJNSA_ILi8EEESG_EEENS5_IJSG_SC_EEEEEEEvNS4_8identityENS4_23SM90_TMA_LOAD_MULTICASTES1C_vS1D_EENS_8epilogue10collective6detail29Sm90TmaWarpSpecializedAdapterINS1H_15DefaultEpilogueISJ_SK_SK_NS1G_6thread17LinearCombinationISJ_Li1EffLNS1L_9ScaleType4KindE0ELNS_15FloatRoundStyleE2ESJ_EENS1_15EpilogueDefaultEEEEEvvEEEEvNT_6ParamsE,"ax",@progbits
	.align	128
.text._ZN7cutlass13device_kernelINS_4gemm6kernel13GemmUniversalIN4cute5tupleIJiiiiEEENS1_10collective13CollectiveMmaINS1_34MainloopSm90TmaGmmaWarpSpecializedILi5ENS5_IJNS4_1CILi2EEENSA_ILi1EEESC_EEENS1_32KernelTmaWarpSpecializedPingpongEEENS5_IJNSA_ILi64EEENSA_ILi240EEESG_EEENS_10bfloat16_tENS5_IJlSC_lEEESJ_SK_NS4_8TiledMMAINS4_8MMA_AtomIJNS4_4SM904GMMA27MMA_64x16x16_F32BF16BF16_SSILNSO_5MajorE0ELSQ_0ELNSO_7ScaleInE1ELSR_1EEEEEENS4_6LayoutINS5_IJSC_SC_SC_EEENS5_IJNSA_ILi0EEESW_SW_EEEEENS5_IJNS4_10UnderscoreESZ_SZ_EEEEENS4_13SM90_TMA_LOADENS4_14ComposedLayoutINS4_7SwizzleILi3ELi4ELi3EEENS4_18smem_ptr_flag_bitsILi16EEENSU_INS5_IJNSA_ILi8EEESG_EEENS5_IJSG_SC_EEEEEEEvNS4_8identityENS4_23SM90_TMA_LOAD_MULTICASTES1C_vS1D_EENS_8epilogue10collective6detail29Sm90TmaWarpSpecializedAdapterINS1H_15DefaultEpilogueISJ_SK_SK_NS1G_6thread17LinearCombinationISJ_Li1EffLNS1L_9ScaleType4KindE0ELNS_15FloatRoundStyleE2ESJ_EENS1_15EpilogueDefaultEEEEEvvEEEEvNT_6ParamsE:
        .type           _ZN7cutlass13device_kernelINS_4gemm6kernel13GemmUniversalIN4cute5tupleIJiiiiEEENS1_10collective13CollectiveMmaINS1_34MainloopSm90TmaGmmaWarpSpecializedILi5ENS5_IJNS4_1CILi2EEENSA_ILi1EEESC_EEENS1_32KernelTmaWarpSpecializedPingpongEEENS5_IJNSA_ILi64EEENSA_ILi240EEESG_EEENS_10bfloat16_tENS5_IJlSC_lEEESJ_SK_NS4_8TiledMMAINS4_8MMA_AtomIJNS4_4SM904GMMA27MMA_64x16x16_F32BF16BF16_SSILNSO_5MajorE0ELSQ_0ELNSO_7ScaleInE1ELSR_1EEEEEENS4_6LayoutINS5_IJSC_SC_SC_EEENS5_IJNSA_ILi0EEESW_SW_EEEEENS5_IJNS4_10UnderscoreESZ_SZ_EEEEENS4_13SM90_TMA_LOADENS4_14ComposedLayoutINS4_7SwizzleILi3ELi4ELi3EEENS4_18smem_ptr_flag_bitsILi16EEENSU_INS5_IJNSA_ILi8EEESG_EEENS5_IJSG_SC_EEEEEEEvNS4_8identityENS4_23SM90_TMA_LOAD_MULTICASTES1C_vS1D_EENS_8epilogue10collective6detail29Sm90TmaWarpSpecializedAdapterINS1H_15DefaultEpilogueISJ_SK_SK_NS1G_6thread17LinearCombinationISJ_Li1EffLNS1L_9ScaleType4KindE0ELNS_15FloatRoundStyleE2ESJ_EENS1_15EpilogueDefaultEEEEEvvEEEEvNT_6ParamsE,@function
        .size           _ZN7cutlass13device_kernelINS_4gemm6kernel13GemmUniversalIN4cute5tupleIJiiiiEEENS1_10collective13CollectiveMmaINS1_34MainloopSm90TmaGmmaWarpSpecializedILi5ENS5_IJNS4_1CILi2EEENSA_ILi1EEESC_EEENS1_32KernelTmaWarpSpecializedPingpongEEENS5_IJNSA_ILi64EEENSA_ILi240EEESG_EEENS_10bfloat16_tENS5_IJlSC_lEEESJ_SK_NS4_8TiledMMAINS4_8MMA_AtomIJNS4_4SM904GMMA27MMA_64x16x16_F32BF16BF16_SSILNSO_5MajorE0ELSQ_0ELNSO_7ScaleInE1ELSR_1EEEEEENS4_6LayoutINS5_IJSC_SC_SC_EEENS5_IJNSA_ILi0EEESW_SW_EEEEENS5_IJNS4_10UnderscoreESZ_SZ_EEEEENS4_13SM90_TMA_LOADENS4_14ComposedLayoutINS4_7SwizzleILi3ELi4ELi3EEENS4_18smem_ptr_flag_bitsILi16EEENSU_INS5_IJNSA_ILi8EEESG_EEENS5_IJSG_SC_EEEEEEEvNS4_8identityENS4_23SM90_TMA_LOAD_MULTICASTES1C_vS1D_EENS_8epilogue10collective6detail29Sm90TmaWarpSpecializedAdapterINS1H_15DefaultEpilogueISJ_SK_SK_NS1G_6thread17LinearCombinationISJ_Li1EffLNS1L_9ScaleType4KindE0ELNS_15FloatRoundStyleE2ESJ_EENS1_15EpilogueDefaultEEEEEvvEEEEvNT_6ParamsE,(.L_x_315 - _ZN7cutlass13device_kernelINS_4gemm6kernel13GemmUniversalIN4cute5tupleIJiiiiEEENS1_10collective13CollectiveMmaINS1_34MainloopSm90TmaGmmaWarpSpecializedILi5ENS5_IJNS4_1CILi2EEENSA_ILi1EEESC_EEENS1_32KernelTmaWarpSpecializedPingpongEEENS5_IJNSA_ILi64EEENSA_ILi240EEESG_EEENS_10bfloat16_tENS5_IJlSC_lEEESJ_SK_NS4_8TiledMMAINS4_8MMA_AtomIJNS4_4SM904GMMA27MMA_64x16x16_F32BF16BF16_SSILNSO_5MajorE0ELSQ_0ELNSO_7ScaleInE1ELSR_1EEEEEENS4_6LayoutINS5_IJSC_SC_SC_EEENS5_IJNSA_ILi0EEESW_SW_EEEEENS5_IJNS4_10UnderscoreESZ_SZ_EEEEENS4_13SM90_TMA_LOADENS4_14ComposedLayoutINS4_7SwizzleILi3ELi4ELi3EEENS4_18smem_ptr_flag_bitsILi16EEENSU_INS5_IJNSA_ILi8EEESG_EEENS5_IJSG_SC_EEEEEEEvNS4_8identityENS4_23SM90_TMA_LOAD_MULTICASTES1C_vS1D_EENS_8epilogue10collective6detail29Sm90TmaWarpSpecializedAdapterINS1H_15DefaultEpilogueISJ_SK_SK_NS1G_6thread17LinearCombinationISJ_Li1EffLNS1L_9ScaleType4KindE0ELNS_15FloatRoundStyleE2ESJ_EENS1_15EpilogueDefaultEEEEEvvEEEEvNT_6ParamsE)
        .other          _ZN7cutlass13device_kernelINS_4gemm6kernel13GemmUniversalIN4cute5tupleIJiiiiEEENS1_10collective13CollectiveMmaINS1_34MainloopSm90TmaGmmaWarpSpecializedILi5ENS5_IJNS4_1CILi2EEENSA_ILi1EEESC_EEENS1_32KernelTmaWarpSpecializedPingpongEEENS5_IJNSA_ILi64EEENSA_ILi240EEESG_EEENS_10bfloat16_tENS5_IJlSC_lEEESJ_SK_NS4_8TiledMMAINS4_8MMA_AtomIJNS4_4SM904GMMA27MMA_64x16x16_F32BF16BF16_SSILNSO_5MajorE0ELSQ_0ELNSO_7ScaleInE1ELSR_1EEEEEENS4_6LayoutINS5_IJSC_SC_SC_EEENS5_IJNSA_ILi0EEESW_SW_EEEEENS5_IJNS4_10UnderscoreESZ_SZ_EEEEENS4_13SM90_TMA_LOADENS4_14ComposedLayoutINS4_7SwizzleILi3ELi4ELi3EEENS4_18smem_ptr_flag_bitsILi16EEENSU_INS5_IJNSA_ILi8EEESG_EEENS5_IJSG_SC_EEEEEEEvNS4_8identityENS4_23SM90_TMA_LOAD_MULTICASTES1C_vS1D_EENS_8epilogue10collective6detail29Sm90TmaWarpSpecializedAdapterINS1H_15DefaultEpilogueISJ_SK_SK_NS1G_6thread17LinearCombinationISJ_Li1EffLNS1L_9ScaleType4KindE0ELNS_15FloatRoundStyleE2ESJ_EENS1_15EpilogueDefaultEEEEEvvEEEEvNT_6ParamsE,@"STO_CUDA_ENTRY STV_DEFAULT"
_ZN7cutlass13device_kernelINS_4gemm6kernel13GemmUniversalIN4cute5tupleIJiiiiEEENS1_10collective13CollectiveMmaINS1_34MainloopSm90TmaGmmaWarpSpecializedILi5ENS5_IJNS4_1CILi2EEENSA_ILi1EEESC_EEENS1_32KernelTmaWarpSpecializedPingpongEEENS5_IJNSA_ILi64EEENSA_ILi240EEESG_EEENS_10bfloat16_tENS5_IJlSC_lEEESJ_SK_NS4_8TiledMMAINS4_8MMA_AtomIJNS4_4SM904GMMA27MMA_64x16x16_F32BF16BF16_SSILNSO_5MajorE0ELSQ_0ELNSO_7ScaleInE1ELSR_1EEEEEENS4_6LayoutINS5_IJSC_SC_SC_EEENS5_IJNSA_ILi0EEESW_SW_EEEEENS5_IJNS4_10UnderscoreESZ_SZ_EEEEENS4_13SM90_TMA_LOADENS4_14ComposedLayoutINS4_7SwizzleILi3ELi4ELi3EEENS4_18smem_ptr_flag_bitsILi16EEENSU_INS5_IJNSA_ILi8EEESG_EEENS5_IJSG_SC_EEEEEEEvNS4_8identityENS4_23SM90_TMA_LOAD_MULTICASTES1C_vS1D_EENS_8epilogue10collective6detail29Sm90TmaWarpSpecializedAdapterINS1H_15DefaultEpilogueISJ_SK_SK_NS1G_6thread17LinearCombinationISJ_Li1EffLNS1L_9ScaleType4KindE0ELNS_15FloatRoundStyleE2ESJ_EENS1_15EpilogueDefaultEEEEEvvEEEEvNT_6ParamsE:
[----:B------:R-:W0:Y:S02]  /*0000*/  LDC R1, c[0x0][0x28] ;  /* 0x00000a00ff017b82 */ /* 0x000e240000000800 */
[----:B0-----:R-:W-:Y:S01]  /*0010*/  VIADD R1, R1, 0xfffffff8 ;  /* 0xfffffff801017836 */ /* 0x001fe20000000000 */
[----:B------:R-:W0:Y:S01]  /*0020*/  S2R R4, SR_TID.X ;  /* 0x0000000000047919 */ /* 0x000e220000002100 */
[----:B------:R-:W-:Y:S01]  /*0030*/  ELECT P0, URZ, PT ;  /* 0x00000000003f782f */ /* 0x000fe20003800000 */
[----:B------:R-:W-:Y:S01]  /*0040*/  BSSY B0, `(.L_x_0) ;  /* 0x000000f000007945 */ /* 0x000fe20003800000 */
[--C-:B0-----:R-:W-:Y:S02]  /*0050*/  SHF.R.U32.HI R2, RZ, 0x5, R4.reuse ;  /* 0x00000005ff027819 */ /* 0x101fe40000011604 */
[----:B------:R-:W-:-:S03]  /*0060*/  SHF.R.U32.HI R7, RZ, 0x7, R4 ;  /* 0x00000007ff077819 */ /* 0x000fc60000011604 */
[----:B------:R-:W0:Y:S04]  /*0070*/  SHFL.IDX PT, R5, R2, RZ, 0x1f ;  /* 0x00001fff02057589 */ /* 0x000e2800000e0000 */
[----:B------:R1:W2:Y:S01]  /*0080*/  SHFL.IDX PT, R10, R7, RZ, 0x1f ;  /* 0x00001fff070a7589 */ /* 0x0002a200000e0000 */
[----:B0-----:R-:W-:-:S13]  /*0090*/  ISETP.NE.OR P0, PT, R5, RZ, !P0 ;  /* 0x000000ff0500720c */ /* 0x001fda0004705670 */
[----:B-12---:R-:W-:Y:S05]  /*00a0*/  @P0 BRA `(.L_x_1) ;  /* 0x0000000000200947 */ /* 0x006fea0003800000 */
[----:B------:R-:W-:Y:S02]  /*00b0*/  ULDC.64 UR4, c[0x0][0x198] ;  /* 0x0000660000047ab9 */ /* 0x000fe40000000a00 */
[----:B------:R-:W-:Y:S02]  /*00c0*/  UIADD3 UR6, UP0, UR4, 0xf0, URZ ;  /* 0x000000f004067890 */ /* 0x000fe4000ff1e03f */
[----:B------:R-:W-:Y:S02]  /*00d0*/  UIADD3 UR4, UP1, UR4, 0x1f0, URZ ;  /* 0x000001f004047890 */ /* 0x000fe4000ff3e03f */
[----:B------:R-:W-:Y:S02]  /*00e0*/  UIADD3.X UR7, URZ, UR5, URZ, UP0, !UPT ;  /* 0x000000053f077290 */ /* 0x000fe400087fe43f */
[----:B------:R-:W-:-:S07]  /*00f0*/  UIADD3.X UR5, URZ, UR5, URZ, UP1, !UPT ;  /* 0x000000053f057290 */ /* 0x000fce0008ffe43f */
[----:B------:R0:W-:Y:S02]  /*0100*/  UTMACCTL.PF [UR6] ;  /* 0x00000000060079b9 */ /* 0x0001e40008040000 */
[----:B------:R0:W-:Y:S02]  /*0110*/  UTMACCTL.PF [UR4] ;  /* 0x00000000040079b9 */ /* 0x0001e40008040000 */
[----:B0-----:R-:W-:Y:S01]  /*0120*/  NOP ;  /* 0x0000000000007918 */ /* 0x001fe20000000000 */
.L_x_1:
[----:B------:R-:W-:Y:S05]  /*0130*/  BSYNC B0 ;  /* 0x0000000000007941 */ /* 0x000fea0003800000 */
.L_x_0:
[----:B------:R-:W0:Y:S01]  /*0140*/  SHFL.IDX PT, R8, R2, RZ, 0x1f ;  /* 0x00001fff02087589 */ /* 0x000e2200000e0000 */
[----:B------:R-:W-:-:S04]  /*0150*/  SHF.R.S32.HI R3, RZ, 0x1f, R4 ;  /* 0x0000001fff037819 */ /* 0x000fc80000011404 */
[----:B------:R-:W-:Y:S02]  /*0160*/  LEA.HI R3, R3, R4, RZ, 0x7 ;  /* 0x0000000403037211 */ /* 0x000fe400078f38ff */
[----:B0-----:R-:W-:-:S13]  /*0170*/  ISETP.NE.AND P0, PT, R8, RZ, PT ;  /* 0x000000ff0800720c */ /* 0x001fda0003f05270 */
[----:B------:R-:W-:Y:S05]  /*0180*/  @P0 BRA `(.L_x_2) ;  /* 0x0000000000600947 */ /* 0x000fea0003800000 */
[----:B------:R-:W0:Y:S01]  /*0190*/  S2UR UR8, SR_CgaCtaId ;  /* 0x00000000000879c3 */ /* 0x000e220000008800 */
[----:B------:R-:W-:Y:S01]  /*01a0*/  UMOV UR4, 0x400 ;  /* 0x0000040000047882 */ /* 0x000fe20000000000 */
[----:B------:R-:W-:Y:S01]  /*01b0*/  UMOV UR5, 0x1 ;  /* 0x0000000100057882 */ /* 0x000fe20000000000 */
[----:B------:R-:W-:Y:S01]  /*01c0*/  UMOV UR6, 0x2 ;  /* 0x0000000200067882 */ /* 0x000fe20000000000 */
[----:B------:R-:W-:Y:S01]  /*01d0*/  ELECT P0, URZ, PT ;  /* 0x00000000003f782f */ /* 0x000fe20003800000 */
[----:B------:R-:W-:-:S04]  /*01e0*/  UIADD3 UR6, -UR6, 0x100000, URZ ;  /* 0x0010000006067890 */ /* 0x000fc8000fffe13f */
[----:B------:R-:W-:Y:S02]  /*01f0*/  USHF.L.U32 UR7, UR6, 0xb, URZ ;  /* 0x0000000b06077899 */ /* 0x000fe4000800063f */
[----:B------:R-:W-:Y:S02]  /*0200*/  USHF.L.U32 UR6, UR6, 0x1, URZ ;  /* 0x0000000106067899 */ /* 0x000fe4000800063f */
[----:B0-----:R-:W-:Y:S02]  /*0210*/  ULEA UR8, UR8, UR4, 0x18 ;  /* 0x0000000408087291 */ /* 0x001fe4000f8ec03f */
[----:B------:R-:W-:-:S04]  /*0220*/  UIADD3 UR4, -UR5, 0x100000, URZ ;  /* 0x0010000005047890 */ /* 0x000fc8000fffe13f */
[----:B------:R-:W-:Y:S02]  /*0230*/  USHF.L.U32 UR5, UR4, 0xb, URZ ;  /* 0x0000000b04057899 */ /* 0x000fe4000800063f */
[----:B------:R-:W-:Y:S01]  /*0240*/  USHF.L.U32 UR4, UR4, 0x1, URZ ;  /* 0x0000000104047899 */ /* 0x000fe2000800063f */
[----:B------:R-:W0:Y:S11]  /*0250*/  FENCE.VIEW.ASYNC.S ;  /* 0x00000000000073c6 */ /* 0x000e360000000000 */
[----:B0-----:R0:W1:Y:S01]  /*0260*/  SYNCS.EXCH.64 URZ, [UR8], UR4 ;  /* 0x00000004083f75b2 */ /* 0x0010620008000100 */
[----:B------:R0:W2:Y:S01]  /*0270*/  SYNCS.EXCH.64 URZ, [UR8+0x28], UR6 ;  /* 0x00002806083f75b2 */ /* 0x0000a20008000100 */
[----:B------:R0:W3:Y:S01]  /*0280*/  SYNCS.EXCH.64 URZ, [UR8+0x8], UR4 ;  /* 0x00000804083f75b2 */ /* 0x0000e20008000100 */
[----:B------:R0:W4:Y:S01]  /*0290*/  SYNCS.EXCH.64 URZ, [UR8+0x30], UR6 ;  /* 0x00003006083f75b2 */ /* 0x0001220008000100 */
[----:B------:R0:W0:Y:S01]  /*02a0*/  SYNCS.EXCH.64 URZ, [UR8+0x10], UR4 ;  /* 0x00001004083f75b2 */ /* 0x0000220008000100 */
[----:B------:R0:W0:Y:S01]  /*02b0*/  SYNCS.EXCH.64 URZ, [UR8+0x38], UR6 ;  /* 0x00003806083f75b2 */ /* 0x0000220008000100 */
[----:B------:R0:W0:Y:S01]  /*02c0*/  SYNCS.EXCH.64 URZ, [UR8+0x18], UR4 ;  /* 0x00001804083f75b2 */ /* 0x0000220008000100 */
[----:B------:R0:W0:Y:S01]  /*02d0*/  SYNCS.EXCH.64 URZ, [UR8+0x40], UR6 ;  /* 0x00004006083f75b2 */ /* 0x0000220008000100 */
[----:B------:R0:W0:Y:S01]  /*02e0*/  SYNCS.EXCH.64 URZ, [UR8+0x20], UR4 ;  /* 0x00002004083f75b2 */ /* 0x0000220008000100 */
[----:B------:R0:W0:Y:S01]  /*02f0*/  SYNCS.EXCH.64 URZ, [UR8+0x48], UR6 ;  /* 0x00004806083f75b2 */ /* 0x0000220008000100 */
[----:B------:R-:W-:Y:S01]  /*0300*/  NOP ;  /* 0x0000000000007918 */ /* 0x000fe20000000000 */
.L_x_2:
[----:B------:R-:W5:Y:S01]  /*0310*/  SHFL.IDX PT, R13, R2, RZ, 0x1f ;  /* 0x00001fff020d7589 */ /* 0x000f6200000e0000 */
[----:B------:R-:W1:Y:S01]  /*0320*/  S2UR UR12, SR_CTAID.X ;  /* 0x00000000000c79c3 */ /* 0x000e620000002500 */
[----:B------:R-:W-:Y:S02]  /*0330*/  LOP3.LUT R3, R3, 0xffffff80, RZ, 0xc0, !PT ;  /* 0xffffff8003037812 */ /* 0x000fe400078ec0ff */
[----:B------:R-:W-:Y:S01]  /*0340*/  ELECT P0, URZ, PT ;  /* 0x00000000003f782f */ /* 0x000fe20003800000 */
[----:B------:R2:W3:Y:S01]  /*0350*/  SHFL.IDX PT, R12, R2, RZ, 0x1f ;  /* 0x00001fff020c7589 */ /* 0x0004e200000e0000 */
[----:B------:R-:W-:Y:S01]  /*0360*/  ELECT P1, URZ, PT ;  /* 0x00000000003f782f */ /* 0x000fe20003820000 */
[----:B------:R-:W-:Y:S01]  /*0370*/  NOP ;  /* 0x0000000000007918 */ /* 0x000fe20000000000 */
[----:B------:R-:W-:Y:S01]  /*0380*/  IMAD.IADD R3, R4, 0x1, -R3 ;  /* 0x0000000104037824 */ /* 0x000fe200078e0a03 */
[----:B------:R-:W4:Y:S01]  /*0390*/  S2R R6, SR_CTAID.Y ;  /* 0x0000000000067919 */ /* 0x000f220000002600 */
[----:B0-----:R-:W-:Y:S01]  /*03a0*/  ULDC UR4, c[0x0][0x150] ;  /* 0x0000540000047ab9 */ /* 0x001fe20000000800 */
[----:B------:R-:W0:Y:S01]  /*03b0*/  LDC R14, c[0x0][0x144] ;  /* 0x00005100ff0e7b82 */ /* 0x000e220000000800 */
[----:B------:R-:W-:Y:S01]  /*03c0*/  UMOV UR11, 0x80 ;  /* 0x00000080000b7882 */ /* 0x000fe20000000000 */
[----:B------:R-:W-:Y:S01]  /*03d0*/  SHF.R.S32.HI R0, RZ, 0x1f, R3 ;  /* 0x0000001fff007819 */ /* 0x000fe20000011403 */
[----:B------:R-:W-:Y:S01]  /*03e0*/  NOP ;  /* 0x0000000000007918 */ /* 0x000fe20000000000 */
[C---:B------:R-:W-:Y:S01]  /*03f0*/  VIADD R35, R10.reuse, 0xffffffff ;  /* 0xffffffff0a237836 */ /* 0x040fe20000000000 */
[----:B------:R-:W-:Y:S01]  /*0400*/  ISETP.NE.AND P4, PT, R10, RZ, PT ;  /* 0x000000ff0a00720c */ /* 0x000fe20003f85270 */
[----:B------:R-:W-:Y:S01]  /*0410*/  IMAD.MOV.U32 R146, RZ, RZ, 0x1 ;  /* 0x00000001ff927424 */ /* 0x000fe200078e00ff */
[----:B------:R-:W-:Y:S01]  /*0420*/  LEA.HI R9, R0, R3, RZ, 0x3 ;  /* 0x0000000300097211 */ /* 0x000fe200078f18ff */
[----:B------:R-:W0:Y:S01]  /*0430*/  LDC R15, c[0x0][0x140] ;  /* 0x00005000ff0f7b82 */ /* 0x000e220000000800 */
[----:B------:R-:W-:-:S02]  /*0440*/  ISETP.GE.U32.AND P6, PT, R35, 0x2, PT ;  /* 0x000000022300780c */ /* 0x000fc40003fc6070 */
[--C-:B------:R-:W-:Y:S02]  /*0450*/  SHF.R.S32.HI R11, RZ, 0x3, R9.reuse ;  /* 0x00000003ff0b7819 */ /* 0x100fe40000011409 */
[----:B--2---:R-:W-:Y:S02]  /*0460*/  SHF.R.S32.HI R2, RZ, 0x1f, R9 ;  /* 0x0000001fff027819 */ /* 0x004fe40000011409 */
[----:B------:R-:W-:Y:S01]  /*0470*/  SHF.R.S32.HI R9, RZ, 0x1f, R8 ;  /* 0x0000001fff097819 */ /* 0x000fe20000011408 */
[----:B------:R-:W2:Y:S01]  /*0480*/  LDC R25, c[0x0][0x148] ;  /* 0x00005200ff197b82 */ /* 0x000ea20000000800 */
[----:B-----5:R-:W-:Y:S02]  /*0490*/  ISETP.NE.OR P0, PT, R13, RZ, !P0 ;  /* 0x000000ff0d00720c */ /* 0x020fe40004705670 */
[----:B-1----:R-:W-:Y:S02]  /*04a0*/  I2FP.F32.U32 R13, UR12 ;  /* 0x0000000c000d7c45 */ /* 0x002fe40008201000 */
[----:B------:R-:W-:-:S02]  /*04b0*/  LEA.HI R2, R2, R11, RZ, 0x2 ;  /* 0x0000000b02027211 */ /* 0x000fc400078f10ff */
[----:B------:R-:W-:Y:S01]  /*04c0*/  LEA.HI R9, R9, R8, RZ, 0x2 ;  /* 0x0000000809097211 */ /* 0x000fe200078f10ff */
[----:B------:R-:W-:Y:S01]  /*04d0*/  FMUL R13, R13, UR4 ;  /* 0x000000040d0d7c20 */ /* 0x000fe20008400000 */
[----:B---3--:R-:W-:Y:S01]  /*04e0*/  ISETP.NE.OR P1, PT, R12, RZ, !P1 ;  /* 0x000000ff0c00720c */ /* 0x008fe20004f25670 */
[----:B------:R-:W-:Y:S01]  /*04f0*/  ULDC UR4, c[0x0][0x154] ;  /* 0x0000550000047ab9 */ /* 0x000fe20000000800 */
[----:B------:R-:W-:Y:S02]  /*0500*/  LOP3.LUT R12, R2, 0xfffffffc, RZ, 0xc0, !PT ;  /* 0xfffffffc020c7812 */ /* 0x000fe400078ec0ff */
[----:B------:R-:W-:Y:S01]  /*0510*/  LOP3.LUT R9, R9, 0x3ffffffc, RZ, 0xc0, !PT ;  /* 0x3ffffffc09097812 */ /* 0x000fe200078ec0ff */
[----:B------:R-:W1:Y:S01]  /*0520*/  F2I.U32.TRUNC.NTZ R13, R13 ;  /* 0x0000000d000d7305 */ /* 0x000e62000020f000 */
[----:B------:R-:W-:Y:S01]  /*0530*/  VOTEU.ALL UP1, P0 ;  /* 0x00000000003f7886 */ /* 0x000fe20000020000 */
[----:B------:R-:W-:Y:S01]  /*0540*/  IMAD.IADD R12, R11, 0x1, -R12 ;  /* 0x000000010b0c7824 */ /* 0x000fe200078e0a0c */
[----:B----4-:R-:W-:Y:S01]  /*0550*/  I2FP.F32.U32 R11, R6 ;  /* 0x00000006000b7245 */ /* 0x010fe20000201000 */
[----:B------:R-:W-:Y:S01]  /*0560*/  IMAD.IADD R9, R8, 0x1, -R9 ;  /* 0x0000000108097824 */ /* 0x000fe200078e0a09 */
[----:B------:R-:W-:Y:S01]  /*0570*/  SHF.R.S32.HI R2, RZ, 0x1f, R5 ;  /* 0x0000001fff027819 */ /* 0x000fe20000011405 */
[----:B------:R-:W3:Y:S01]  /*0580*/  @!UP1 S2UR UR7, SR_CgaCtaId ;  /* 0x00000000000799c3 */ /* 0x000ee20000008800 */
[----:B------:R-:W-:Y:S01]  /*0590*/  @!UP1 UMOV UR6, 0x400 ;  /* 0x0000040000069882 */ /* 0x000fe20000000000 */
[----:B------:R-:W-:Y:S01]  /*05a0*/  IMAD R9, R9, 0x4, R12 ;  /* 0x0000000409097824 */ /* 0x000fe200078e020c */
[----:B------:R-:W-:Y:S01]  /*05b0*/  VOTEU.ALL UP2, P1 ;  /* 0x00000000003f7886 */ /* 0x000fe20000840000 */
[----:B------:R-:W-:Y:S01]  /*05c0*/  FMUL R11, R11, UR4 ;  /* 0x000000040b0b7c20 */ /* 0x000fe20008400000 */
[----:B------:R-:W-:Y:S01]  /*05d0*/  LEA.HI R2, R2, R5, RZ, 0x2 ;  /* 0x0000000502027211 */ /* 0x000fe200078f10ff */
[----:B------:R-:W-:Y:S01]  /*05e0*/  UMOV UR4, 0x20 ;  /* 0x0000002000047882 */ /* 0x000fe20000000000 */
[----:B------:R-:W-:Y:S01]  /*05f0*/  LEA.HI R8, R9, R9, RZ, 0x1 ;  /* 0x0000000909087211 */ /* 0x000fe200078f08ff */
[----:B------:R-:W4:Y:S01]  /*0600*/  @!UP2 S2UR UR10, SR_CgaCtaId ;  /* 0x00000000000aa9c3 */ /* 0x000f220000008800 */
[----:B-1----:R-:W-:Y:S01]  /*0610*/  IMAD.MOV R13, RZ, RZ, -R13 ;  /* 0x000000ffff0d7224 */ /* 0x002fe200078e0a0d */
[----:B------:R-:W1:Y:S01]  /*0620*/  F2I.U32.TRUNC.NTZ R11, R11 ;  /* 0x0000000b000b7305 */ /* 0x000e62000020f000 */
[----:B------:R-:W-:Y:S01]  /*0630*/  LOP3.LUT R8, R8, 0xfffffffe, RZ, 0xc0, !PT ;  /* 0xfffffffe08087812 */ /* 0x000fe200078ec0ff */
[----:B------:R-:W-:-:S04]  /*0640*/  @!UP1 UIADD3 UR4, -UR4, 0x100000, URZ ;  /* 0x0010000004049890 */ /* 0x000fc8000fffe13f */
[----:B------:R-:W-:Y:S02]  /*0650*/  @!UP1 USHF.L.U32 UR5, UR4, 0xb, URZ ;  /* 0x0000000b04059899 */ /* 0x000fe4000800063f */
[----:B------:R-:W-:Y:S01]  /*0660*/  @!UP1 USHF.L.U32 UR4, UR4, 0x1, URZ ;  /* 0x0000000104049899 */ /* 0x000fe2000800063f */
[----:B0-----:R-:W-:Y:S01]  /*0670*/  IMAD R21, R14, R13, UR12 ;  /* 0x0000000c0e157e24 */ /* 0x001fe2000f8e020d */
[----:B------:R-:W-:Y:S01]  /*0680*/  LOP3.LUT R2, R2, 0xfffffffc, RZ, 0xc0, !PT ;  /* 0xfffffffc02027812 */ /* 0x000fe200078ec0ff */
[----:B------:R-:W-:Y:S01]  /*0690*/  @!UP2 UMOV UR9, 0x400 ;  /* 0x000004000009a882 */ /* 0x000fe20000000000 */
[----:B------:R-:W-:Y:S01]  /*06a0*/  IMAD.IADD R8, R9, 0x1, -R8 ;  /* 0x0000000109087824 */ /* 0x000fe200078e0a08 */
[----:B------:R-:W-:Y:S01]  /*06b0*/  VOTEU.ALL UP3, P1 ;  /* 0x00000000003f7886 */ /* 0x000fe20000860000 */
[----:B------:R-:W-:Y:S01]  /*06c0*/  VOTEU.ALL UP4, P1 ;  /* 0x00000000003f7886 */ /* 0x000fe20000880000 */
[----:B------:R-:W-:Y:S01]  /*06d0*/  IMAD.IADD R5, R5, 0x1, -R2 ;  /* 0x0000000105057824 */ /* 0x000fe200078e0a02 */
[----:B------:R-:W-:Y:S01]  /*06e0*/  VOTEU.ALL UP5, P1 ;  /* 0x00000000003f7886 */ /* 0x000fe200008a0000 */
[----:B------:R-:W-:Y:S01]  /*06f0*/  ISETP.NE.AND P3, PT, R8, R21, PT ;  /* 0x000000150800720c */ /* 0x000fe20003f65270 */
[----:B------:R-:W-:Y:S01]  /*0700*/  IMAD.SHL.U32 R2, R9, 0x4, RZ ;  /* 0x0000000409027824 */ /* 0x000fe200078e00ff */
[----:B------:R-:W-:Y:S01]  /*0710*/  ISETP.EQ.U32.AND P2, PT, R15, 0x1, PT ;  /* 0x000000010f00780c */ /* 0x000fe20003f42070 */
[----:B---3--:R-:W-:Y:S01]  /*0720*/  @!UP1 ULEA UR8, UR7, UR6, 0x18 ;  /* 0x0000000607089291 */ /* 0x008fe2000f8ec03f */
[----:B-1----:R-:W-:Y:S01]  /*0730*/  IMAD.MOV R20, RZ, RZ, -R11 ;  /* 0x000000ffff147224 */ /* 0x002fe200078e0a0b */
[----:B------:R-:W-:-:S04]  /*0740*/  @!UP2 UIADD3 UR6, -UR11, 0x100000, URZ ;  /* 0x001000000b06a890 */ /* 0x000fc8000fffe13f */
[----:B------:R-:W-:Y:S02]  /*0750*/  @!UP2 USHF.L.U32 UR7, UR6, 0xb, URZ ;  /* 0x0000000b0607a899 */ /* 0x000fe4000800063f */
[----:B------:R-:W-:Y:S01]  /*0760*/  @!UP2 USHF.L.U32 UR6, UR6, 0x1, URZ ;  /* 0x000000010606a899 */ /* 0x000fe2000800063f */
[----:B------:R-:W-:Y:S01]  /*0770*/  LOP3.LUT R147, R9, 0xc, R2, 0x78, !PT ;  /* 0x0000000c09937812 */ /* 0x000fe200078e7802 */
[----:B------:R-:W-:Y:S01]  /*0780*/  VOTEU.ALL UP0, P0 ;  /* 0x00000000003f7886 */ /* 0x000fe20000000000 */
[----:B------:R-:W-:Y:S01]  /*0790*/  VOTEU.ALL UP1, P0 ;  /* 0x00000000003f7886 */ /* 0x000fe20000020000 */
[----:B--2---:R-:W-:Y:S01]  /*07a0*/  IMAD R9, R25, R20, R6 ;  /* 0x0000001419097224 */ /* 0x004fe200078e0206 */
[----:B------:R-:W-:Y:S01]  /*07b0*/  LOP3.LUT P0, RZ, R3, 0x7, RZ, 0xc0, !PT ;  /* 0x0000000703ff7812 */ /* 0x000fe2000780c0ff */
[----:B----4-:R-:W-:Y:S01]  /*07c0*/  @!UP2 ULEA UR9, UR10, UR9, 0x18 ;  /* 0x000000090a09a291 */ /* 0x010fe2000f8ec03f */
[----:B------:R0:W1:Y:S01]  /*07d0*/  SHFL.IDX PT, R14, R7, RZ, 0x1f ;  /* 0x00001fff070e7589 */ /* 0x00006200000e0000 */
[----:B------:R-:W-:Y:S01]  /*07e0*/  VOTEU.ALL UP2, P1 ;  /* 0x00000000003f7886 */ /* 0x000fe20000840000 */
[----:B------:R-:W-:-:S02]  /*07f0*/  @P3 LEA.HI R2, R147, R147, RZ, 0x1 ;  /* 0x0000009393023211 */ /* 0x000fc400078f08ff */
[----:B------:R-:W2:Y:S02]  /*0800*/  FENCE.VIEW.ASYNC.S ;  /* 0x00000000000073c6 */ /* 0x000ea40000000000 */
[----:B--2---:R0:W2:Y:S01]  /*0810*/  @!UP0 SYNCS.EXCH.64 URZ, [UR8+0x80], UR4 ;  /* 0x00008004083f85b2 */ /* 0x0040a20008000100 */
[C---:B------:R-:W-:Y:S02]  /*0820*/  ISETP.NE.AND P1, PT, R5.reuse, 0x3, PT ;  /* 0x000000030500780c */ /* 0x040fe40003f25270 */
[----:B------:R-:W-:Y:S02]  /*0830*/  @P3 SHF.R.S32.HI R2, RZ, 0x1, R2 ;  /* 0x00000001ff023819 */ /* 0x000fe40000011402 */
[----:B------:R-:W-:Y:S02]  /*0840*/  ISETP.EQ.OR P1, PT, R5, RZ, !P1 ;  /* 0x000000ff0500720c */ /* 0x000fe40004f22670 */
[----:B------:R-:W-:Y:S02]  /*0850*/  @P3 ISETP.NE.AND P5, PT, R2, R9, PT ;  /* 0x000000090200320c */ /* 0x000fe40003fa5270 */
[----:B------:R-:W-:-:S02]  /*0860*/  ISETP.LT.U32.AND P0, PT, R147, 0x2, !P0 ;  /* 0x000000029300780c */ /* 0x000fc40004701070 */
[----:B------:R-:W-:Y:S02]  /*0870*/  ISETP.EQ.AND P1, PT, R10, RZ, P1 ;  /* 0x000000ff0a00720c */ /* 0x000fe40000f22270 */
[----:B------:R-:W-:Y:S02]  /*0880*/  SEL R9, RZ, 0x1, !P0 ;  /* 0x00000001ff097807 */ /* 0x000fe40004000000 */
[----:B------:R-:W-:Y:S01]  /*0890*/  @P3 SEL R146, RZ, 0x1, P5 ;  /* 0x00000001ff923807 */ /* 0x000fe20002800000 */
[----:B------:R0:W3:Y:S01]  /*08a0*/  @!UP1 SYNCS.EXCH.64 URZ, [UR8+0x88], UR4 ;  /* 0x00008804083f95b2 */ /* 0x0000e20008000100 */
[----:B------:R-:W-:Y:S01]  /*08b0*/  NOP ;  /* 0x0000000000007918 */ /* 0x000fe20000000000 */
[----:B------:R-:W-:Y:S02]  /*08c0*/  SEL R16, RZ, 0x1, !P1 ;  /* 0x00000001ff107807 */ /* 0x000fe40004800000 */
[----:B------:R-:W-:Y:S02]  /*08d0*/  LOP3.LUT R146, R146, R9, RZ, 0xc0, !PT ;  /* 0x0000000992927212 */ /* 0x000fe400078ec0ff */
[----:B------:R-:W-:Y:S01]  /*08e0*/  SEL R16, R16, 0x2, P6 ;  /* 0x0000000210107807 */ /* 0x000fe20003000000 */
[----:B------:R0:W4:Y:S01]  /*08f0*/  @!UP2 SYNCS.EXCH.64 URZ, [UR9+0x60], UR6 ;  /* 0x00006006093fa5b2 */ /* 0x0001220008000100 */
[----:B------:R0:W0:Y:S01]  /*0900*/  @!UP3 SYNCS.EXCH.64 URZ, [UR9+0x68], UR6 ;  /* 0x00006806093fb5b2 */ /* 0x0000220008000100 */
[----:B------:R0:W0:Y:S01]  /*0910*/  @!UP4 SYNCS.EXCH.64 URZ, [UR9+0x70], UR6 ;  /* 0x00007006093fc5b2 */ /* 0x0000220008000100 */
[----:B------:R0:W0:Y:S01]  /*0920*/  @!UP5 SYNCS.EXCH.64 URZ, [UR9+0x78], UR6 ;  /* 0x00007806093fd5b2 */ /* 0x0000220008000100 */
[----:B------:R-:W-:Y:S01]  /*0930*/  NOP ;  /* 0x0000000000007918 */ /* 0x000fe20000000000 */
[----:B-12---:R-:W-:Y:S05]  /*0940*/  @!P2 BRA `(.L_x_3) ;  /* 0x000000000008a947 */ /* 0x006fea0003800000 */
[----:B0--34-:R-:W-:Y:S01]  /*0950*/  UCGABAR_ARV ;  /* 0x00000000000079c7 */ /* 0x019fe20008000000 */
[----:B------:R-:W-:Y:S05]  /*0960*/  BRA `(.L_x_4) ;  /* 0x0000000000047947 */ /* 0x000fea0003800000 */
.L_x_3:
[----:B0--34-:R-:W-:Y:S01]  /*0970*/  NOP ;  /* 0x0000000000007918 */ /* 0x019fe20000000000 */
.L_x_4:
[----:B------:R-:W-:Y:S01]  /*0980*/  ULDC.64 UR4, c[0x0][0x598] ;  /* 0x0001660000047ab9 */ /* 0x000fe20000000a00 */
[----:B------:R-:W-:Y:S01]  /*0990*/  ULDC.64 UR44, c[0x0][0x208] ;  /* 0x00008200002c7ab9 */ /* 0x000fe20000000a00 */
[----:B------:R-:W-:-:S04]  /*09a0*/  ISETP.NE.U32.AND P0, PT, RZ, UR4, PT ;  /* 0x00000004ff007c0c */ /* 0x000fc8000bf05070 */
[----:B------:R-:W-:-:S13]  /*09b0*/  ISETP.NE.AND.EX P0, PT, RZ, UR5, PT, P0 ;  /* 0x00000005ff007c0c */ /* 0x000fda000bf05300 */
[----:B------:R-:W-:Y:S05]  /*09c0*/  @!P0 BRA `(.L_x_5) ;  /* 0x00000000001c8947 */ /* 0x000fea0003800000 */
[----:B------:R-:W0:Y:S02]  /*09d0*/  LDC.64 R8, c[0x0][0x598] ;  /* 0x00016600ff087b82 */ /* 0x000e240000000a00 */
[----:B0-----:R-:W2:Y:S02]  /*09e0*/  LDG.E.64 R8, desc[UR44][R8.64] ;  /* 0x0000002c08087981 */ /* 0x001ea4000c1e1b00 */
[----:B--2---:R-:W-:-:S04]  /*09f0*/  ISETP.NE.U32.AND P0, PT, R8, RZ, PT ;  /* 0x000000ff0800720c */ /* 0x004fc80003f05070 */
[----:B------:R-:W-:-:S13]  /*0a00*/  ISETP.NE.AND.EX P0, PT, R9, RZ, PT, P0 ;  /* 0x000000ff0900720c */ /* 0x000fda0003f05300 */
[----:B------:R-:W-:Y:S05]  /*0a10*/  @!P0 BRA `(.L_x_5) ;  /* 0x0000000000088947 */ /* 0x000fea0003800000 */
[----:B------:R0:W5:Y:S01]  /*0a20*/  LD.E R145, desc[UR44][R8.64] ;  /* 0x0000002c08917980 */ /* 0x000162000c101900 */
[----:B------:R-:W-:Y:S05]  /*0a30*/  BRA `(.L_x_6) ;  /* 0x0000000000247947 */ /* 0x000fea0003800000 */
.L_x_5:
[----:B------:R-:W-:Y:S02]  /*0a40*/  ULDC.64 UR4, c[0x0][0x588] ;  /* 0x0001620000047ab9 */ /* 0x000fe40000000a00 */
[----:B------:R-:W-:-:S04]  /*0a50*/  ISETP.NE.U32.AND P0, PT, RZ, UR4, PT ;  /* 0x00000004ff007c0c */ /* 0x000fc8000bf05070 */
[----:B------:R-:W-:-:S13]  /*0a60*/  ISETP.NE.AND.EX P0, PT, RZ, UR5, PT, P0 ;  /* 0x00000005ff007c0c */ /* 0x000fda000bf05300 */
[----:B------:R-:W-:Y:S05]  /*0a70*/  @!P0 BRA `(.L_x_7) ;  /* 0x00000000000c8947 */ /* 0x000fea0003800000 */
[----:B------:R-:W0:Y:S02]  /*0a80*/  LDC.64 R8, c[0x0][0x588] ;  /* 0x00016200ff087b82 */ /* 0x000e240000000a00 */
[----:B0-----:R1:W5:Y:S01]  /*0a90*/  LDG.E R145, desc[UR44][R8.64] ;  /* 0x0000002c08917981 */ /* 0x001362000c1e1900 */
[----:B------:R-:W-:Y:S05]  /*0aa0*/  BRA `(.L_x_6) ;  /* 0x0000000000087947 */ /* 0x000fea0003800000 */
.L_x_7:
[----:B------:R-:W-:Y:S02]  /*0ab0*/  ULDC UR4, c[0x0][0x580] ;  /* 0x0001600000047ab9 */ /* 0x000fe40000000800 */
[----:B------:R-:W-:-:S07]  /*0ac0*/  IMAD.U32 R145, RZ, RZ, UR4 ;  /* 0x00000004ff917e24 */ /* 0x000fce000f8e00ff */
.L_x_6:
[----:B------:R-:W-:Y:S02]  /*0ad0*/  ULDC.64 UR4, c[0x0][0x5a0] ;  /* 0x0001680000047ab9 */ /* 0x000fe40000000a00 */
[----:B------:R-:W-:-:S04]  /*0ae0*/  ISETP.NE.U32.AND P0, PT, RZ, UR4, PT ;  /* 0x00000004ff007c0c */ /* 0x000fc8000bf05070 */
[----:B------:R-:W-:-:S13]  /*0af0*/  ISETP.NE.AND.EX P0, PT, RZ, UR5, PT, P0 ;  /* 0x00000005ff007c0c */ /* 0x000fda000bf05300 */
[----:B------:R-:W-:Y:S05]  /*0b00*/  @!P0 BRA `(.L_x_8) ;  /* 0x00000000001c8947 */ /* 0x000fea0003800000 */
[----:B01----:R-:W0:Y:S02]  /*0b10*/  LDC.64 R8, c[0x0][0x5a0] ;  /* 0x00016800ff087b82 */ /* 0x003e240000000a00 */
[----:B0-----:R-:W2:Y:S02]  /*0b20*/  LDG.E.64 R8, desc[UR44][R8.64] ;  /* 0x0000002c08087981 */ /* 0x001ea4000c1e1b00 */
[----:B--2---:R-:W-:-:S04]  /*0b30*/  ISETP.NE.U32.AND P0, PT, R8, RZ, PT ;  /* 0x000000ff0800720c */ /* 0x004fc80003f05070 */
[----:B------:R-:W-:-:S13]  /*0b40*/  ISETP.NE.AND.EX P0, PT, R9, RZ, PT, P0 ;  /* 0x000000ff0900720c */ /* 0x000fda0003f05300 */
[----:B------:R-:W-:Y:S05]  /*0b50*/  @!P0 BRA `(.L_x_8) ;  /* 0x0000000000088947 */ /* 0x000fea0003800000 */
[----:B------:R0:W5:Y:S01]  /*0b60*/  LD.E R144, desc[UR44][R8.64] ;  /* 0x0000002c08907980 */ /* 0x000162000c101900 */
[----:B------:R-:W-:Y:S05]  /*0b70*/  BRA `(.L_x_9) ;  /* 0x0000000000247947 */ /* 0x000fea0003800000 */
.L_x_8:
[----:B------:R-:W-:Y:S02]  /*0b80*/  ULDC.64 UR4, c[0x0][0x590] ;  /* 0x0001640000047ab9 */ /* 0x000fe40000000a00 */
[----:B------:R-:W-:-:S04]  /*0b90*/  ISETP.NE.U32.AND P0, PT, RZ, UR4, PT ;  /* 0x00000004ff007c0c */ /* 0x000fc8000bf05070 */
[----:B------:R-:W-:-:S13]  /*0ba0*/  ISETP.NE.AND.EX P0, PT, RZ, UR5, PT, P0 ;  /* 0x00000005ff007c0c */ /* 0x000fda000bf05300 */
[----:B------:R-:W-:Y:S05]  /*0bb0*/  @!P0 BRA `(.L_x_10) ;  /* 0x00000000000c8947 */ /* 0x000fea0003800000 */
[----:B01----:R-:W0:Y:S02]  /*0bc0*/  LDC.64 R8, c[0x0][0x590] ;  /* 0x00016400ff087b82 */ /* 0x003e240000000a00 */
[----:B0-----:R1:W5:Y:S01]  /*0bd0*/  LDG.E R144, desc[UR44][R8.64] ;  /* 0x0000002c08907981 */ /* 0x001362000c1e1900 */
[----:B------:R-:W-:Y:S05]  /*0be0*/  BRA `(.L_x_9) ;  /* 0x0000000000087947 */ /* 0x000fea0003800000 */
.L_x_10:
[----:B------:R-:W-:Y:S02]  /*0bf0*/  ULDC UR4, c[0x0][0x584] ;  /* 0x0001610000047ab9 */ /* 0x000fe40000000800 */
[----:B------:R-:W-:-:S07]  /*0c00*/  IMAD.U32 R144, RZ, RZ, UR4 ;  /* 0x00000004ff907e24 */ /* 0x000fce000f8e00ff */
.L_x_9:
[----:B------:R-:W2:Y:S01]  /*0c10*/  LDC R2, c[0x0][0x65c] ;  /* 0x00019700ff027b82 */ /* 0x000ea20000000800 */
[----:B------:R-:W-:Y:S01]  /*0c20*/  ULDC UR6, c[0x0][0x28c] ;  /* 0x0000a30000067ab9 */ /* 0x000fe20000000800 */
[----:B------:R-:W-:Y:S01]  /*0c30*/  ISETP.NE.AND P0, PT, R10, 0x2, PT ;  /* 0x000000020a00780c */ /* 0x000fe20003f05270 */
[----:B------:R-:W-:Y:S01]  /*0c40*/  UIADD3 UR6, UR6, 0x3f, URZ ;  /* 0x0000003f06067890 */ /* 0x000fe2000fffe03f */
[----:B01----:R-:W-:Y:S01]  /*0c50*/  IMAD.U32 R8, RZ, RZ, UR12 ;  /* 0x0000000cff087e24 */ /* 0x003fe2000f8e00ff */
[----:B------:R-:W-:Y:S01]  /*0c60*/  UMOV UR36, URZ ;  /* 0x0000003f00247c82 */ /* 0x000fe20008000000 */
[----:B------:R-:W-:Y:S01]  /*0c70*/  IMAD.MOV.U32 R9, RZ, RZ, RZ ;  /* 0x000000ffff097224 */ /* 0x000fe200078e00ff */
[----:B------:R-:W-:Y:S01]  /*0c80*/  USHF.R.S32.HI UR7, URZ, 0x1f, UR6 ;  /* 0x0000001f3f077899 */ /* 0x000fe20008011406 */
[----:B------:R-:W-:Y:S01]  /*0c90*/  UMOV UR37, URZ ;  /* 0x0000003f00257c82 */ /* 0x000fe20008000000 */
[----:B------:R-:W-:Y:S02]  /*0ca0*/  ULDC.64 UR8, c[0x0][0x650] ;  /* 0x0001940000087ab9 */ /* 0x000fe40000000a00 */
[----:B------:R-:W-:-:S04]  /*0cb0*/  ULEA.HI UR7, UR7, UR6, URZ, 0x6 ;  /* 0x0000000607077291 */ /* 0x000fc8000f8f303f */
[----:B------:R-:W-:Y:S01]  /*0cc0*/  USHF.R.S32.HI UR38, URZ, 0x6, UR7 ;  /* 0x000000063f267899 */ /* 0x000fe20008011407 */
[----:B--2---:R-:W-:-:S13]  /*0cd0*/  ISETP.NE.AND P1, PT, R2, 0x1, PT ;  /* 0x000000010200780c */ /* 0x004fda0003f25270 */
[----:B------:R-:W0:Y:S01]  /*0ce0*/  @P1 LDC R19, c[0x0][0x10] ;  /* 0x00000400ff131b82 */ /* 0x000e220000000800 */
[----:B------:R-:W-:Y:S02]  /*0cf0*/  @P1 IMAD.MOV.U32 R7, RZ, RZ, RZ ;  /* 0x000000ffff071224 */ /* 0x000fe400078e00ff */
[----:B------:R-:W-:-:S05]  /*0d00*/  @P1 IMAD.MOV.U32 R17, RZ, RZ, RZ ;  /* 0x000000ffff111224 */ /* 0x000fca00078e00ff */
[----:B------:R-:W1:Y:S01]  /*0d10*/  @!P1 LDC R11, c[0x0][0xc] ;  /* 0x00000300ff0b9b82 */ /* 0x000e620000000800 */
[----:B------:R-:W-:Y:S01]  /*0d20*/  ULDC UR4, c[0x0][0xc] ;  /* 0x0000030000047ab9 */ /* 0x000fe20000000800 */
[----:B------:R-:W-:Y:S02]  /*0d30*/  ULDC UR5, c[0x0][0x10] ;  /* 0x0000040000057ab9 */ /* 0x000fe40000000800 */
[----:B------:R-:W-:-:S04]  /*0d40*/  UIMAD.WIDE.U32 UR4, UR4, UR5, URZ ;  /* 0x00000005040472a5 */ /* 0x000fc8000f8e003f */
[----:B------:R-:W2:Y:S01]  /*0d50*/  LDC R2, c[0x0][0x14] ;  /* 0x00000500ff027b82 */ /* 0x000ea20000000800 */
[----:B0-----:R-:W-:-:S04]  /*0d60*/  @P1 IMAD.WIDE.U32 R18, R19, UR12, R6 ;  /* 0x0000000c13121c25 */ /* 0x001fc8000f8e0006 */
[----:B------:R-:W-:Y:S02]  /*0d70*/  @P1 IMAD.IADD R17, R19, 0x1, R17 ;  /* 0x0000000113111824 */ /* 0x000fe400078e0211 */
[----:B-1----:R-:W-:-:S04]  /*0d80*/  @!P1 IMAD.WIDE.U32 R8, R6, R11, R8 ;  /* 0x0000000b06089225 */ /* 0x002fc800078e0008 */
[----:B------:R-:W-:Y:S02]  /*0d90*/  @!P1 IMAD.MOV.U32 R18, RZ, RZ, R8 ;  /* 0x000000ffff129224 */ /* 0x000fe400078e0008 */
[----:B------:R-:W-:Y:S02]  /*0da0*/  @!P1 IMAD.MOV.U32 R17, RZ, RZ, R9 ;  /* 0x000000ffff119224 */ /* 0x000fe400078e0009 */
[----:B--2---:R-:W-:-:S04]  /*0db0*/  IMAD.WIDE.U32 R12, R2, UR4, RZ ;  /* 0x00000004020c7c25 */ /* 0x004fc8000f8e00ff */
[----:B------:R-:W-:Y:S01]  /*0dc0*/  IMAD R23, R2, UR5, RZ ;  /* 0x0000000502177c24 */ /* 0x000fe2000f8e02ff */
[----:B------:R0:W-:Y:S03]  /*0dd0*/  STL.64 [R1], R12 ;  /* 0x0000000c01007387 */ /* 0x0001e60000100a00 */
[----:B------:R-:W-:Y:S01]  /*0de0*/  IMAD.IADD R23, R13, 0x1, R23 ;  /* 0x000000010d177824 */ /* 0x000fe200078e0217 */
[----:B------:R-:W-:Y:S06]  /*0df0*/  @P0 BRA `(.L_x_11) ;  /* 0x0000000000200947 */ /* 0x000fec0003800000 */
[----:B------:R-:W-:Y:S01]  /*0e00*/  UISETP.GE.U32.AND UP0, UPT, UR38, 0x5, UPT ;  /* 0x000000052600788c */ /* 0x000fe2000bf06070 */
[----:B------:R-:W-:Y:S01]  /*0e10*/  IADD3 R18, P0, R18, R12, RZ ;  /* 0x0000000c12127210 */ /* 0x000fe20007f1e0ff */
[----:B------:R-:W-:Y:S01]  /*0e20*/  UIMAD.WIDE.U32 UR4, UR38, -0x33333333, URZ ;  /* 0xcccccccd260478a5 */ /* 0x000fe2000f8e003f */
[----:B------:R-:W-:-:S03]  /*0e30*/  UMOV UR37, URZ ;  /* 0x0000003f00257c82 */ /* 0x000fc60008000000 */
[----:B------:R-:W-:Y:S01]  /*0e40*/  USHF.R.U32.HI UR4, URZ, 0x2, UR5 ;  /* 0x000000023f047899 */ /* 0x000fe20008011605 */
[----:B------:R-:W-:-:S03]  /*0e50*/  IMAD.X R17, R23, 0x1, R17, P0 ;  /* 0x0000000117117824 */ /* 0x000fc600000e0611 */
[----:B------:R-:W-:Y:S02]  /*0e60*/  UIMAD UR36, UR4, -0x5, UR38 ;  /* 0xfffffffb042478a4 */ /* 0x000fe4000f8e0226 */
[----:B------:R-:W-:-:S12]  /*0e70*/  @UP0 ULOP3.LUT UR37, UR4, 0x1, URZ, 0xc0, !UPT ;  /* 0x0000000104250892 */ /* 0x000fd8000f8ec03f */
.L_x_11:
[----:B------:R-:W-:Y:S01]  /*0e80*/  ISETP.GE.U32.AND P0, PT, R18, UR8, PT ;  /* 0x0000000812007c0c */ /* 0x000fe2000bf06070 */
[----:B------:R-:W-:Y:S01]  /*0e90*/  IMAD.MOV.U32 R19, RZ, RZ, -0x1 ;  /* 0xffffffffff137424 */ /* 0x000fe200078e00ff */
[----:B------:R-:W-:Y:S01]  /*0ea0*/  PRMT R8, RZ, 0x7610, R8 ;  /* 0x00007610ff087816 */ /* 0x000fe20000000008 */
[----:B------:R-:W-:Y:S01]  /*0eb0*/  IMAD.MOV.U32 R22, RZ, RZ, -0x1 ;  /* 0xffffffffff167424 */ /* 0x000fe200078e00ff */
[----:B------:R-:W-:Y:S01]  /*0ec0*/  ISETP.GE.U32.AND.EX P0, PT, R17, UR9, PT, P0 ;  /* 0x0000000911007c0c */ /* 0x000fe2000bf06100 */
[----:B------:R-:W-:-:S12]  /*0ed0*/  IMAD.MOV.U32 R2, RZ, RZ, -0x1 ;  /* 0xffffffffff027424 */ /* 0x000fd800078e00ff */
[----:B------:R-:W-:Y:S05]  /*0ee0*/  @P0 BRA `(.L_x_12) ;  /* 0x00000004002c0947 */ /* 0x000fea0003800000 */
[----:B------:R-:W1:Y:S01]  /*0ef0*/  LDC.64 R26, c[0x0][0x628] ;  /* 0x00018a00ff1a7b82 */ /* 0x000e620000000a00 */
[----:B------:R-:W-:Y:S02]  /*0f00*/  IMAD.MOV.U32 R8, RZ, RZ, R18 ;  /* 0x000000ffff087224 */ /* 0x000fe400078e0012 */
[----:B------:R-:W-:-:S05]  /*0f10*/  IMAD.MOV.U32 R9, RZ, RZ, R17 ;  /* 0x000000ffff097224 */ /* 0x000fca00078e0011 */
[----:B------:R-:W2:Y:S08]  /*0f20*/  LDC R2, c[0x0][0x630] ;  /* 0x00018c00ff027b82 */ /* 0x000eb00000000800 */
[----:B------:R-:W3:Y:S01]  /*0f30*/  LDC.64 R28, c[0x0][0x620] ;  /* 0x00018800ff1c7b82 */ /* 0x000ee20000000a00 */
[----:B-1----:R-:W-:-:S04]  /*0f40*/  ISETP.NE.U32.AND P0, PT, R26, RZ, PT ;  /* 0x000000ff1a00720c */ /* 0x002fc80003f05070 */
[----:B------:R-:W-:-:S13]  /*0f50*/  ISETP.NE.AND.EX P0, PT, R27, RZ, PT, P0 ;  /* 0x000000ff1b00720c */ /* 0x000fda0003f05300 */
[----:B--23--:R-:W-:Y:S05]  /*0f60*/  @!P0 BRA `(.L_x_13) ;  /* 0x0000000000288947 */ /* 0x00cfea0003800000 */
[----:B0-----:R-:W0:Y:S02]  /*0f70*/  LDC R13, c[0x0][0x634] ;  /* 0x00018d00ff0d7b82 */ /* 0x001e240000000800 */
[----:B0-----:R-:W-:-:S05]  /*0f80*/  IADD3 R13, P0, R18, R13, RZ ;  /* 0x0000000d120d7210 */ /* 0x001fca0007f1e0ff */
[----:B------:R-:W-:-:S04]  /*0f90*/  IMAD.X R15, RZ, RZ, R17, P0 ;  /* 0x000000ffff0f7224 */ /* 0x000fc800000e0611 */
[----:B------:R-:W-:-:S04]  /*0fa0*/  IMAD.WIDE.U32 R8, R15, R26, RZ ;  /* 0x0000001a0f087225 */ /* 0x000fc800078e00ff */
[----:B------:R-:W-:-:S04]  /*0fb0*/  IMAD.WIDE.U32 R10, P0, R13, R27, R8 ;  /* 0x0000001b0d0a7225 */ /* 0x000fc80007800008 */
[----:B------:R-:W-:-:S04]  /*0fc0*/  IMAD.WIDE.U32 R8, R13, R26, RZ ;  /* 0x0000001a0d087225 */ /* 0x000fc800078e00ff */
[----:B------:R-:W-:Y:S01]  /*0fd0*/  IMAD.X R13, RZ, RZ, RZ, P0 ;  /* 0x000000ffff0d7224 */ /* 0x000fe200000e06ff */
[----:B------:R-:W-:Y:S01]  /*0fe0*/  IADD3 RZ, P0, R9, R10, RZ ;  /* 0x0000000a09ff7210 */ /* 0x000fe20007f1e0ff */
[----:B------:R-:W-:-:S04]  /*0ff0*/  IMAD.MOV.U32 R12, RZ, RZ, R11 ;  /* 0x000000ffff0c7224 */ /* 0x000fc800078e000b */
[----:B------:R-:W-:-:S08]  /*1000*/  IMAD.WIDE.U32.X R8, R15, R27, R12, P0 ;  /* 0x0000001b0f087225 */ /* 0x000fd000000e040c */
.L_x_13:
[----:B------:R-:W1:Y:S01]  /*1010*/  LDC.64 R32, c[0x0][0x640] ;  /* 0x00019000ff207b82 */ /* 0x000e620000000a00 */
[-C--:B------:R-:W-:Y:S01]  /*1020*/  SHF.R.U64 R30, R8, R2.reuse, R9 ;  /* 0x00000002081e7219 */ /* 0x080fe20000001209 */
[----:B------:R-:W-:Y:S01]  /*1030*/  IMAD.MOV.U32 R19, RZ, RZ, R17 ;  /* 0x000000ffff137224 */ /* 0x000fe200078e0011 */
[----:B------:R-:W-:Y:S01]  /*1040*/  SHF.R.U32.HI R2, RZ, R2, R9 ;  /* 0x00000002ff027219 */ /* 0x000fe20000011609 */
[----:B------:R-:W-:Y:S01]  /*1050*/  IMAD.MOV.U32 R26, RZ, RZ, 0x1 ;  /* 0x00000001ff1a7424 */ /* 0x000fe200078e00ff */
[----:B------:R-:W-:-:S03]  /*1060*/  IADD3 R11, P0, RZ, -R30, RZ ;  /* 0x8000001eff0b7210 */ /* 0x000fc60007f1e0ff */
[----:B------:R-:W2:Y:S02]  /*1070*/  LDC R10, c[0x0][0x618] ;  /* 0x00018600ff0a7b82 */ /* 0x000ea40000000800 */
[----:B------:R-:W-:-:S04]  /*1080*/  IMAD.X R9, RZ, RZ, ~R2, P0 ;  /* 0x000000ffff097224 */ /* 0x000fc800000e0e02 */
[-C--:B------:R-:W-:Y:S02]  /*1090*/  IMAD R2, R9, R28.reuse, RZ ;  /* 0x0000001c09027224 */ /* 0x080fe400078e02ff */
[----:B0-----:R-:W0:Y:S01]  /*10a0*/  LDC R13, c[0x0][0x608] ;  /* 0x00018200ff0d7b82 */ /* 0x001e220000000800 */
[----:B------:R-:W-:-:S04]  /*10b0*/  IMAD.WIDE.U32 R8, R11, R28, R18 ;  /* 0x0000001c0b087225 */ /* 0x000fc800078e0012 */
[----:B------:R-:W-:Y:S02]  /*10c0*/  IMAD R11, R11, R29, R2 ;  /* 0x0000001d0b0b7224 */ /* 0x000fe400078e0202 */
[----:B------:R-:W-:Y:S01]  /*10d0*/  IMAD.MOV.U32 R2, RZ, RZ, -0x1 ;  /* 0xffffffffff027424 */ /* 0x000fe200078e00ff */
[----:B------:R-:W3:Y:S01]  /*10e0*/  LDC R31, c[0x0][0x658] ;  /* 0x00019600ff1f7b82 */ /* 0x000ee20000000800 */
[----:B------:R-:W-:Y:S01]  /*10f0*/  IMAD.IADD R9, R9, 0x1, R11 ;  /* 0x0000000109097824 */ /* 0x000fe200078e020b */
[----:B-1----:R-:W-:-:S04]  /*1100*/  ISETP.NE.U32.AND P0, PT, R32, RZ, PT ;  /* 0x000000ff2000720c */ /* 0x002fc80003f05070 */
[----:B------:R-:W-:Y:S02]  /*1110*/  ISETP.NE.AND.EX P0, PT, R33, RZ, PT, P0 ;  /* 0x000000ff2100720c */ /* 0x000fe40003f05300 */
[----:B------:R-:W1:Y:S01]  /*1120*/  LDC R29, c[0x0][0x600] ;  /* 0x00018000ff1d7b82 */ /* 0x000e620000000800 */
[-CC-:B--2---:R-:W-:Y:S02]  /*1130*/  SHF.R.U64 R27, R8, R10.reuse, R9.reuse ;  /* 0x0000000a081b7219 */ /* 0x184fe40000001209 */
[----:B------:R-:W-:-:S05]  /*1140*/  SHF.R.U32.HI R8, RZ, R10, R9 ;  /* 0x0000000aff087219 */ /* 0x000fca0000011609 */
[----:B------:R-:W2:Y:S01]  /*1150*/  LDC R22, c[0x0][0x648] ;  /* 0x00019200ff167b82 */ /* 0x000ea20000000800 */
[-CC-:B0-----:R-:W-:Y:S02]  /*1160*/  SHF.R.U64 R34, R27, R13.reuse, R8.reuse ;  /* 0x0000000d1b227219 */ /* 0x181fe40000001208 */
[----:B------:R-:W-:-:S05]  /*1170*/  SHF.R.U32.HI R8, RZ, R13, R8 ;  /* 0x0000000dff087219 */ /* 0x000fca0000011608 */
[----:B------:R-:W0:Y:S01]  /*1180*/  LDC R24, c[0x0][0x638] ;  /* 0x00018e00ff187b82 */ /* 0x000e220000000800 */
[-CC-:B---3--:R-:W-:Y:S02]  /*1190*/  SHF.R.U64 R36, R34, R31.reuse, R8.reuse ;  /* 0x0000001f22247219 */ /* 0x188fe40000001208 */
[-C--:B------:R-:W-:Y:S02]  /*11a0*/  SHF.L.U32 R2, R2, R31.reuse, RZ ;  /* 0x0000001f02027219 */ /* 0x080fe400000006ff */
[----:B------:R-:W-:Y:S01]  /*11b0*/  SHF.R.U32.HI R9, RZ, R31, R8 ;  /* 0x0000001fff097219 */ /* 0x000fe20000011608 */
[----:B------:R-:W-:Y:S01]  /*11c0*/  IMAD.MOV.U32 R8, RZ, RZ, R36 ;  /* 0x000000ffff087224 */ /* 0x000fe200078e0024 */
[----:B------:R-:W-:Y:S01]  /*11d0*/  LOP3.LUT R15, RZ, R2, RZ, 0x33, !PT ;  /* 0x00000002ff0f7212 */ /* 0x000fe200078e33ff */
[----:B------:R-:W3:Y:S01]  /*11e0*/  LDC R28, c[0x0][0x610] ;  /* 0x00018400ff1c7b82 */ /* 0x000ee20000000800 */
[----:B------:R-:W-:Y:S05]  /*11f0*/  @!P0 BRA `(.L_x_14) ;  /* 0x0000000000288947 */ /* 0x000fea0003800000 */
[----:B------:R-:W4:Y:S02]  /*1200*/  LDC R13, c[0x0][0x64c] ;  /* 0x00019300ff0d7b82 */ /* 0x000f240000000800 */
[----:B----4-:R-:W-:-:S05]  /*1210*/  IADD3 R13, P0, R36, R13, RZ ;  /* 0x0000000d240d7210 */ /* 0x010fca0007f1e0ff */
        /* <DEDUP_REMOVED lines=8> */
.L_x_14:
[----:B--2---:R-:W-:Y:S01]  /*12a0*/  SHF.R.U64 R7, R8, R22, R9 ;  /* 0x0000001608077219 */ /* 0x004fe20000001209 */
[----:B-1----:R-:W-:Y:S01]  /*12b0*/  VIADD R8, R29, 0xffffffff ;  /* 0xffffffff1d087836 */ /* 0x002fe20000000000 */
[----:B------:R-:W-:Y:S01]  /*12c0*/  SHF.L.U32 R2, R26, R31, RZ ;  /* 0x0000001f1a027219 */ /* 0x000fe200000006ff */
[----:B------:R-:W-:Y:S01]  /*12d0*/  @P1 IMAD R21, R25, R20, R6 ;  /* 0x0000001419151224 */ /* 0x000fe200078e0206 */
[----:B------:R-:W-:Y:S01]  /*12e0*/  LOP3.LUT R15, R34, R15, RZ, 0xc0, !PT ;  /* 0x0000000f220f7212 */ /* 0x000fe200078ec0ff */
[----:B------:R-:W-:Y:S01]  /*12f0*/  IMAD.MOV R9, RZ, RZ, -R7 ;  /* 0x000000ffff097224 */ /* 0x000fe200078e0a07 */
[----:B------:R-:W-:-:S03]  /*1300*/  LOP3.LUT R8, R27, R8, RZ, 0xc0, !PT ;  /* 0x000000081b087212 */ /* 0x000fc600078ec0ff */
[----:B------:R-:W-:Y:S02]  /*1310*/  IMAD R6, R2, R7, R15 ;  /* 0x0000000702067224 */ /* 0x000fe400078e020f */
[----:B0-----:R-:W-:Y:S02]  /*1320*/  IMAD R2, R9, R24, R36 ;  /* 0x0000001809027224 */ /* 0x001fe400078e0224 */
[----:B---3--:R-:W-:Y:S02]  /*1330*/  IMAD R19, R6, R28, R21 ;  /* 0x0000001c06137224 */ /* 0x008fe400078e0215 */
[----:B------:R-:W-:Y:S02]  /*1340*/  IMAD R2, R2, R29, R8 ;  /* 0x0000001d02027224 */ /* 0x000fe400078e0208 */
[----:B------:R-:W-:-:S03]  /*1350*/  IMAD.MOV.U32 R6, RZ, RZ, 0x1 ;  /* 0x00000001ff067424 */ /* 0x000fc600078e00ff */
[----:B------:R-:W-:Y:S02]  /*1360*/  SEL R22, R2, R19, !P1 ;  /* 0x0000001302167207 */ /* 0x000fe40004800000 */
[----:B------:R-:W-:Y:S01]  /*1370*/  SEL R19, R19, R2, !P1 ;  /* 0x0000000213137207 */ /* 0x000fe20004800000 */
[----:B------:R-:W-:Y:S01]  /*1380*/  IMAD.MOV.U32 R2, RZ, RZ, R30 ;  /* 0x000000ffff027224 */ /* 0x000fe200078e001e */
[----:B------:R-:W-:-:S07]  /*1390*/  PRMT R8, R6, 0x7610, R8 ;  /* 0x0000761006087816 */ /* 0x000fce0000000008 */
.L_x_12:
[----:B------:R-:W-:Y:S05]  /*13a0*/  @!P2 BRA `(.L_x_15) ;  /* 0x00000000000ca947 */ /* 0x000fea0003800000 */
[----:B------:R-:W-:Y:S01]  /*13b0*/  UCGABAR_WAIT ;  /* 0x0000000000007dc7 */ /* 0x000fe20008000000 */
[----:B------:R-:W-:Y:S01]  /*13c0*/  CCTL.IVALL ;  /* 0x00000000ff00798f */ /* 0x000fe20002000000 */
[----:B------:R-:W-:Y:S05]  /*13d0*/  BRA `(.L_x_16) ;  /* 0x0000000000047947 */ /* 0x000fea0003800000 */
.L_x_15:
[----:B------:R-:W-:Y:S06]  /*13e0*/  BAR.SYNC.DEFER_BLOCKING 0x0 ;  /* 0x0000000000007b1d */ /* 0x000fec0000010000 */
.L_x_16:
[----:B------:R-:W-:Y:S05]  /*13f0*/  @!P4 BRA `(.L_x_17) ;  /* 0x000000bc0078c947 */ /* 0x000fea0003800000 */
[----:B------:R-:W-:-:S13]  /*1400*/  ISETP.GT.U32.AND P0, PT, R35, 0x1, PT ;  /* 0x000000012300780c */ /* 0x000fda0003f04070 */
[----:B------:R-:W-:Y:S05]  /*1410*/  @P0 EXIT ;  /* 0x000000000000094d */ /* 0x000fea0003800000 */
.L_x_18:
[----:B------:R-:W-:-:S08]  /*1420*/  NOP ;  /* 0x0000000000007918 */ /* 0x000fd00000000000 */
[----:B------:R-:W1:Y:S02]  /*1430*/  USETMAXREG.TRY_ALLOC.CTAPOOL UP0, 0xe8 ;  /* 0x000000e8000079c8 */ /* 0x000e640008000600 */
[----:B-1----:R-:W-:-:S13]  /*1440*/  PLOP3.LUT P0, PT, PT, PT, UP0, 0x80, 0x0 ;  /* 0x000000000000781c */ /* 0x002fda0003f0f008 */
[----:B------:R-:W-:Y:S05]  /*1450*/  @!P0 BRA `(.L_x_18) ;  /* 0xfffffffc00f08947 */ /* 0x000fea000383ffff */
[----:B------:R-:W-:-:S13]  /*1460*/  LOP3.LUT P0, RZ, R8, 0xff, RZ, 0xc0, !PT ;  /* 0x000000ff08ff7812 */ /* 0x000fda000780c0ff */
[----:B------:R-:W-:Y:S05]  /*1470*/  @!P0 EXIT ;  /* 0x000000000000894d */ /* 0x000fea0003800000 */
[----:B------:R-:W1:Y:S01]  /*1480*/  S2UR UR4, SR_CgaCtaId ;  /* 0x00000000000479c3 */ /* 0x000e620000008800 */
[----:B------:R-:W-:Y:S01]  /*1490*/  VIADD R14, R14, 0xffffffff ;  /* 0xffffffff0e0e7836 */ /* 0x000fe20000000000 */
[CC--:B------:R-:W-:Y:S01]  /*14a0*/  LEA.HI R4, R0.reuse, R3.reuse, RZ, 0x2 ;  /* 0x0000000300047211 */ /* 0x0c0fe200078f10ff */
[----:B------:R-:W-:Y:S01]  /*14b0*/  UMOV UR40, 0x400 ;  /* 0x0000040000287882 */ /* 0x000fe20000000000 */
[----:B------:R-:W-:Y:S01]  /*14c0*/  LEA.HI R0, R0, R3, RZ, 0x5 ;  /* 0x0000000300007211 */ /* 0x000fe200078f28ff */
[----:B------:R-:W-:Y:S01]  /*14d0*/  UISETP.LT.AND UP0, UPT, UR38, 0x1, UPT ;  /* 0x000000012600788c */ /* 0x000fe2000bf01270 */
[----:B------:R-:W-:Y:S01]  /*14e0*/  R2UR UR41, R14 ;  /* 0x000000000e2972ca */ /* 0x000fe200000e0000 */
[----:B------:R-:W-:Y:S01]  /*14f0*/  USHF.L.U32 UR39, UR38, 0x1, URZ ;  /* 0x0000000126277899 */ /* 0x000fe2000800063f */
[--C-:B------:R-:W-:Y:S01]  /*1500*/  SHF.R.S32.HI R148, RZ, 0x2, R4.reuse ;  /* 0x00000002ff947819 */ /* 0x100fe20000011404 */
[----:B------:R-:W-:Y:S01]  /*1510*/  USEL UR43, UR38, 0x1, UP0 ;  /* 0x00000001262b7887 */ /* 0x000fe20008000000 */
[----:B------:R-:W-:-:S02]  /*1520*/  SHF.R.S32.HI R5, RZ, 0x1f, R4 ;  /* 0x0000001fff057819 */ /* 0x000fc40000011404 */
[----:B------:R-:W-:Y:S01]  /*1530*/  LOP3.LUT R150, R4, 0xfffffffc, RZ, 0xc0, !PT ;  /* 0xfffffffc04967812 */ /* 0x000fe200078ec0ff */
[----:B------:R-:W-:Y:S01]  /*1540*/  UIADD3 UR43, -UR43, UR38, URZ ;  /* 0x000000262b2b7290 */ /* 0x000fe2000fffe13f */
[----:B------:R-:W-:Y:S02]  /*1550*/  LEA.HI R5, R5, R148, RZ, 0x3 ;  /* 0x0000009405057211 */ /* 0x000fe400078f18ff */
[----:B------:R-:W-:Y:S01]  /*1560*/  ISETP.NE.AND P0, PT, R14, RZ, PT ;  /* 0x000000ff0e00720c */ /* 0x000fe20003f05270 */
[----:B------:R-:W-:Y:S01]  /*1570*/  IMAD.IADD R150, R3, 0x1, -R150 ;  /* 0x0000000103967824 */ /* 0x000fe200078e0a96 */
[----:B------:R-:W-:Y:S01]  /*1580*/  LOP3.LUT R5, R5, 0xfffffff8, RZ, 0xc0, !PT ;  /* 0xfffffff805057812 */ /* 0x000fe200078ec0ff */
[----:B------:R-:W-:Y:S01]  /*1590*/  USHF.L.U32 UR41, UR41, 0x3, URZ ;  /* 0x0000000329297899 */ /* 0x000fe2000800063f */
[----:B------:R-:W-:Y:S02]  /*15a0*/  LOP3.LUT R156, R16, 0x1, RZ, 0xfc, !PT ;  /* 0x00000001109c7812 */ /* 0x000fe400078efcff */
[----:B------:R-:W-:Y:S01]  /*15b0*/  SEL R157, RZ, 0x1, P0 ;  /* 0x00000001ff9d7807 */ /* 0x000fe20000000000 */
[----:B------:R-:W-:Y:S01]  /*15c0*/  IMAD.IADD R148, R148, 0x1, -R5 ;  /* 0x0000000194947824 */ /* 0x000fe200078e0a05 */
[----:B-1----:R-:W-:Y:S01]  /*15d0*/  ULEA UR40, UR4, UR40, 0x18 ;  /* 0x0000002804287291 */ /* 0x002fe2000f8ec03f */
[----:B------:R-:W-:Y:S01]  /*15e0*/  SHF.R.S32.HI R5, RZ, 0x5, R0 ;  /* 0x00000005ff057819 */ /* 0x000fe20000011400 */
[----:B------:R-:W-:Y:S01]  /*15f0*/  IMAD.U32 R152, RZ, RZ, UR41 ;  /* 0x00000029ff987e24 */ /* 0x000fe2000f8e00ff */
[----:B------:R-:W-:Y:S01]  /*1600*/  ULDC UR4, c[0x0][0x284] ;  /* 0x0000a10000047ab9 */ /* 0x000fe20000000800 */
[----:B------:R-:W-:Y:S01]  /*1610*/  UIADD3 UR42, UR40, 0x60, URZ ;  /* 0x00000060282a7890 */ /* 0x000fe2000fffe03f */
[--C-:B------:R-:W-:Y:S01]  /*1620*/  SHF.R.S32.HI R149, RZ, 0x1f, R148.reuse ;  /* 0x0000001fff957819 */ /* 0x100fe20000011494 */
[----:B------:R-:W-:Y:S01]  /*1630*/  IMAD R155, R5, -0x10, -R148 ;  /* 0xfffffff0059b7824 */ /* 0x000fe200078e0a94 */
[----:B------:R-:W-:-:S02]  /*1640*/  LOP3.LUT R154, R152, 0x8, RZ, 0xc0, !PT ;  /* 0x00000008989a7812 */ /* 0x000fc400078ec0ff */
[----:B------:R-:W-:Y:S01]  /*1650*/  LOP3.LUT R152, R152, 0x8, RZ, 0xc, !PT ;  /* 0x0000000898987812 */ /* 0x000fe200078e0cff */
[----:B------:R-:W-:Y:S01]  /*1660*/  IMAD.U32 R151, RZ, RZ, UR42 ;  /* 0x0000002aff977e24 */ /* 0x000fe2000f8e00ff */
[----:B------:R-:W-:Y:S01]  /*1670*/  LOP3.LUT R154, R154, 0x18, RZ, 0x3c, !PT ;  /* 0x000000189a9a7812 */ /* 0x000fe200078e3cff */
[----:B------:R-:W-:-:S04]  /*1680*/  IMAD.WIDE R148, R5, 0x10, R148 ;  /* 0x0000001005947825 */ /* 0x000fc800078e0294 */
[----:B------:R-:W-:Y:S02]  /*1690*/  VIADD R153, R151, UR41 ;  /* 0x0000002997997c36 */ /* 0x000fe40008000000 */
[----:B------:R-:W-:-:S07]  /*16a0*/  VIADD R155, R155, UR4 ;  /* 0x000000049b9b7c36 */ /* 0x000fce0008000000 */
.L_x_278:
[----:B------:R-:W-:Y:S01]  /*16b0*/  SHF.L.U32 R0, R157, 0x1f, RZ ;  /* 0x0000001f9d007819 */ /* 0x000fe200000006ff */
[----:B------:R-:W-:Y:S02]  /*16c0*/  ULDC UR4, c[0x0][0x28c] ;  /* 0x0000a30000047ab9 */ /* 0x000fe40000000800 */
[----:B------:R-:W-:Y:S01]  /*16d0*/  ISETP.LT.AND P1, PT, RZ, UR4, PT ;  /* 0x00000004ff007c0c */ /* 0x000fe2000bf21270 */
[----:B------:R-:W1:Y:S02]  /*16e0*/  SYNCS.PHASECHK.TRANS64.TRYWAIT P0, [R151+UR41], R0 ;  /* 0x00000000970075a7 */ /* 0x000e640008000169 */
[----:B-1-34-:R-:W-:Y:S10]  /*16f0*/  @!P0 BRA `(.L_x_19) ;  /* 0x000000c800ec8947 */ /* 0x01aff40003800000 */
.L_x_301:
[----:B------:R-:W-:Y:S05]  /*1700*/  @P1 BRA `(.L_x_20) ;  /* 0x0000000000401947 */ /* 0x000fea0003800000 */
[----:B-1----:R-:W-:Y:S01]  /*1710*/  MOV R0, 0x0 ;  /* 0x0000000000007802 */ /* 0x002fe20000000f00 */
[----:B------:R-:W-:Y:S01]  /*1720*/  ULDC.64 UR4, c[0x4][0x68] ;  /* 0x01001a0000047ab9 */ /* 0x000fe20000000a00 */
[----:B------:R-:W-:Y:S01]  /*1730*/  ULDC.64 UR6, c[0x4][0x8] ;  /* 0x0100020000067ab9 */ /* 0x000fe20000000a00 */
[----:B------:R-:W-:Y:S01]  /*1740*/  IMAD.U32 R4, RZ, RZ, UR4 ;  /* 0x00000004ff047e24 */ /* 0x000fe2000f8e00ff */
[----:B------:R1:W2:Y:S01]  /*1750*/  LDC.64 R14, c[0x4][R0] ;  /* 0x01000000000e7b82 */ /* 0x0002a20000000a00 */
[----:B------:R-:W-:Y:S01]  /*1760*/  IMAD.U32 R5, RZ, RZ, UR5 ;  /* 0x00000005ff057e24 */ /* 0x000fe2000f8e00ff */
[----:B------:R-:W-:Y:S01]  /*1770*/  ULDC.64 UR4, c[0x4][0x70] ;  /* 0x01001c0000047ab9 */ /* 0x000fe20000000a00 */
[----:B------:R-:W-:Y:S02]  /*1780*/  IMAD.U32 R10, RZ, RZ, UR6 ;  /* 0x00000006ff0a7e24 */ /* 0x000fe4000f8e00ff */
[----:B------:R-:W-:Y:S02]  /*1790*/  IMAD.U32 R6, RZ, RZ, UR4 ;  /* 0x00000004ff067e24 */ /* 0x000fe4000f8e00ff */
[----:B------:R-:W-:-:S02]  /*17a0*/  IMAD.U32 R7, RZ, RZ, UR5 ;  /* 0x00000005ff077e24 */ /* 0x000fc4000f8e00ff */
[----:B------:R-:W-:Y:S02]  /*17b0*/  IMAD.U32 R11, RZ, RZ, UR7 ;  /* 0x00000007ff0b7e24 */ /* 0x000fe4000f8e00ff */
[----:B------:R-:W-:Y:S02]  /*17c0*/  IMAD.MOV.U32 R8, RZ, RZ, 0x1e1 ;  /* 0x000001e1ff087424 */ /* 0x000fe400078e00ff */
[----:B0-----:R-:W-:Y:S02]  /*17d0*/  IMAD.MOV.U32 R12, RZ, RZ, 0x1 ;  /* 0x00000001ff0c7424 */ /* 0x001fe400078e00ff */
[----:B-1----:R-:W-:-:S07]  /*17e0*/  IMAD.MOV.U32 R13, RZ, RZ, RZ ;  /* 0x000000ffff0d7224 */ /* 0x002fce00078e00ff */
[----:B------:R-:W-:-:S07]  /*17f0*/  LEPC R20, `(.L_x_20) ;  /* 0x000000001014794e */ /* 0x000fce0000000000 */
[----:B--2--5:R-:W-:Y:S05]  /*1800*/  CALL.ABS.NOINC R14 ;  /* 0x000000000e007343 */ /* 0x024fea0003c00000 */
.L_x_20:
[----:B------:R-:W-:-:S13]  /*1810*/  ISETP.NE.AND P0, PT, R156, 0x3, PT ;  /* 0x000000039c00780c */ /* 0x000fda0003f05270 */
[----:B------:R-:W-:Y:S05]  /*1820*/  @!P0 BRA `(.L_x_21) ;  /* 0x0000000000048947 */ /* 0x000fea0003800000 */
[----:B------:R-:W-:Y:S01]  /*1830*/  BPT.TRAP 0x1 ;  /* 0x000000040000795c */ /* 0x000fe20000300000 */
.L_x_21:
[----:B------:R-:W-:Y:S02]  /*1840*/  IMAD.U32 R3, RZ, RZ, UR36 ;  /* 0x00000024ff037e24 */ /* 0x000fe4000f8e00ff */
[----:B-1----:R-:W-:-:S03]  /*1850*/  IMAD.U32 R0, RZ, RZ, UR37 ;  /* 0x00000025ff007e24 */ /* 0x002fc6000f8e00ff */
[----:B------:R-:W-:Y:S02]  /*1860*/  LEA R3, R3, UR40, 0x3 ;  /* 0x0000002803037c11 */ /* 0x000fe4000f8e18ff */
[----:B------:R-:W-:-:S04]  /*1870*/  SHF.L.U32 R0, R0, 0x1f, RZ ;  /* 0x0000001f00007819 */ /* 0x000fc800000006ff */
[----:B------:R1:W2:Y:S01]  /*1880*/  SYNCS.PHASECHK.TRANS64.TRYWAIT P1, [R3+URZ], R0 ;  /* 0x00000000030075a7 */ /* 0x0002a2000802017f */
[----:B------:R-:W-:Y:S05]  /*1890*/  @!P0 BRA `(.L_x_22) ;  /* 0x0000000000048947 */ /* 0x000fea0003800000 */
[----:B------:R-:W-:Y:S01]  /*18a0*/  BPT.TRAP 0x1 ;  /* 0x000000040000795c */ /* 0x000fe20000300000 */
.L_x_22:
[----:B------:R-:W-:-:S05]  /*18b0*/  IMAD.U32 R4, RZ, RZ, UR43 ;  /* 0x0000002bff047e24 */ /* 0x000fca000f8e00ff */
[----:B------:R-:W-:Y:S01]  /*18c0*/  ISETP.GE.AND P2, PT, R4, 0x1, PT ;  /* 0x000000010400780c */ /* 0x000fe20003f46270 */
[----:B--2---:R-:W-:-:S12]  /*18d0*/  @P1 BRA `(.L_x_23) ;  /* 0x0000000000081947 */ /* 0x004fd80003800000 */
[----:B------:R-:W2:Y:S02]  /*18e0*/  SYNCS.PHASECHK.TRANS64.TRYWAIT P1, [R3+URZ], R0 ;  /* 0x00000000030075a7 */ /* 0x000ea4000802017f */
[----:B--2---:R-:W-:Y:S05]  /*18f0*/  @!P1 BRA `(.L_x_24) ;  /* 0x000000c800809947 */ /* 0x004fea0003800000 */
.L_x_23:
[----:B------:R-:W-:Y:S05]  /*1900*/  WARPSYNC.ALL ;  /* 0x0000000000007948 */ /* 0x000fea0003800000 */
[----:B------:R-:W-:Y:S01]  /*1910*/  UIADD3 UR5, UR40, 0xa180, URZ ;  /* 0x0000a18028057890 */ /* 0x000fe2000fffe03f */
[----:B------:R-:W-:Y:S01]  /*1920*/  WARPGROUP.ARRIVE ;  /* 0x00000000000079c5 */ /* 0x000fe20000000000 */
[----:B------:R-:W-:Y:S02]  /*1930*/  UIADD3 UR4, UR40, 0x180, URZ ;  /* 0x0000018028047890 */ /* 0x000fe4000fffe03f */
[----:B------:R-:W-:Y:S02]  /*1940*/  USHF.R.U32.HI UR5, URZ, 0x4, UR5 ;  /* 0x000000043f057899 */ /* 0x000fe40008011605 */
[----:B------:R-:W-:-:S02]  /*1950*/  USHF.R.U32.HI UR4, URZ, 0x4, UR4 ;  /* 0x000000043f047899 */ /* 0x000fc40008011604 */
[----:B------:R-:W-:Y:S02]  /*1960*/  ULOP3.LUT UR5, UR5, 0x3fff, URZ, 0xc0, !UPT ;  /* 0x00003fff05057892 */ /* 0x000fe4000f8ec03f */
[----:B------:R-:W-:Y:S02]  /*1970*/  ULOP3.LUT UR4, UR4, 0x3fff, URZ, 0xc0, !UPT ;  /* 0x00003fff04047892 */ /* 0x000fe4000f8ec03f */
[----:B------:R-:W-:Y:S02]  /*1980*/  ULOP3.LUT UR8, UR5, 0x10000, URZ, 0xfc, !UPT ;  /* 0x0001000005087892 */ /* 0x000fe4000f8efc3f */
[----:B------:R-:W-:Y:S02]  /*1990*/  ULOP3.LUT UR9, UR4, 0x10000, URZ, 0xfc, !UPT ;  /* 0x0001000004097892 */ /* 0x000fe4000f8efc3f */
[----:B------:R-:W-:Y:S02]  /*19a0*/  UIMAD UR10, UR36, 0x780, UR8 ;  /* 0x00000780240a78a4 */ /* 0x000fe4000f8e0208 */
[----:B------:R-:W-:Y:S01]  /*19b0*/  ULEA UR12, UR36, UR9, 0x9 ;  /* 0x00000009240c7291 */ /* 0x000fe2000f8e483f */
[----:B------:R-:W-:Y:S01]  /*19c0*/  UMOV UR13, 0x40000040 ;  /* 0x40000040000d7882 */ /* 0x000fe20000000000 */
[----:B------:R-:W-:Y:S01]  /*19d0*/  UMOV UR15, 0x40000040 ;  /* 0x40000040000f7882 */ /* 0x000fe20000000000 */
[----:B------:R-:W-:-:S02]  /*19e0*/  UIADD3 UR6, UR10, 0x80, URZ ;  /* 0x000000800a067890 */ /* 0x000fc4000fffe03f */
[----:B------:R-:W-:Y:S02]  /*19f0*/  UMOV UR14, UR10 ;  /* 0x0000000a000e7c82 */ /* 0x000fe40008000000 */
[----:B------:R-:W-:Y:S01]  /*1a00*/  UMOV UR4, UR12 ;  /* 0x0000000c00047c82 */ /* 0x000fe20008000000 */
[----:B------:R-:W-:Y:S01]  /*1a10*/  UMOV UR5, UR13 ;  /* 0x0000000d00057c82 */ /* 0x000fe20008000000 */
[----:B------:R-:W-:Y:S01]  /*1a20*/  HGMMA.64x16x16.F32.BF16 R136, gdesc[UR12], RZ, !UPT, gsb0 ;  /* 0x002000000c8879f0 */ /* 0x000fe2000c0018ff */
[----:B------:R-:W-:Y:S01]  /*1a30*/  UMOV UR7, 0x40000040 ;  /* 0x4000004000077882 */ /* 0x000fe20000000000 */
[----:B------:R-:W-:Y:S02]  /*1a40*/  UIADD3 UR11, UR10, 0x100, URZ ;  /* 0x000001000a0b7890 */ /* 0x000fe4000fffe03f */
[----:B------:R-:W-:Y:S02]  /*1a50*/  UIADD3 UR16, UR10, 0x180, URZ ;  /* 0x000001800a107890 */ /* 0x000fe4000fffe03f */
[----:B------:R-:W-:-:S02]  /*1a60*/  UIADD3 UR17, UR10, 0x200, URZ ;  /* 0x000002000a117890 */ /* 0x000fc4000fffe03f */
[----:B------:R-:W-:Y:S02]  /*1a70*/  UIADD3 UR18, UR10, 0x280, URZ ;  /* 0x000002800a127890 */ /* 0x000fe4000fffe03f */
[----:B------:R-:W-:Y:S02]  /*1a80*/  UIADD3 UR14, UR10, 0x300, URZ ;  /* 0x000003000a0e7890 */ /* 0x000fe4000fffe03f */
[----:B------:R-:W-:Y:S01]  /*1a90*/  UIADD3 UR15, UR10, 0x380, URZ ;  /* 0x000003800a0f7890 */ /* 0x000fe2000fffe03f */
[----:B------:R-:W-:Y:S02]  /*1aa0*/  WARPGROUP.DEPBAR.LE gsb0, 0x0 ;  /* 0x00008000000079c5 */ /* 0x000fe40000010000 */
[----:B------:R-:W-:-:S06]  /*1ab0*/  WARPGROUP.ARRIVE ;  /* 0x00000000000079c5 */ /* 0x000fcc0000000000 */
[----:B------:R-:W-:Y:S01]  /*1ac0*/  HGMMA.64x16x16.F32.BF16 R128, gdesc[UR4], RZ, !UPT, gsb0 ;  /* 0x00200000048079f0 */ /* 0x000fe2000c0018ff */
[----:B------:R-:W-:Y:S01]  /*1ad0*/  UMOV UR4, UR12 ;  /* 0x0000000c00047c82 */ /* 0x000fe20008000000 */
[----:B------:R-:W-:Y:S01]  /*1ae0*/  UMOV UR5, UR13 ;  /* 0x0000000d00057c82 */ /* 0x000fe20008000000 */
[----:B------:R-:W-:Y:S01]  /*1af0*/  UMOV UR6, UR11 ;  /* 0x0000000b00067c82 */ /* 0x000fe20008000000 */
[----:B------:R-:W-:Y:S01]  /*1b00*/  UMOV UR7, 0x40000040 ;  /* 0x4000004000077882 */ /* 0x000fe20000000000 */
        /* <DEDUP_REMOVED lines=96> */
[----:B------:R-:W-:Y:S02]  /*2110*/  UIADD3 UR11, UR10, 0x202, URZ ;  /* 0x000002020a0b7890 */ /* 0x000fe4000fffe03f */
[----:B------:R-:W-:Y:S01]  /*2120*/  UIADD3 UR13, UR10, 0x282, URZ ;  /* 0x000002820a0d7890 */ /* 0x000fe2000fffe03f */
[----:B------:R-:W-:Y:S02]  /*2130*/  WARPGROUP.DEPBAR.LE gsb0, 0x0 ;  /* 0x00008000000079c5 */ /* 0x000fe40000010000 */
[----:B------:R-:W-:-:S06]  /*2140*/  WARPGROUP.ARRIVE ;  /* 0x00000000000079c5 */ /* 0x000fcc0000000000 */
[----:B------:R-:W-:Y:S01]  /*2150*/  HGMMA.64x16x16.F32.BF16 R24, gdesc[UR4], RZ, !UPT, gsb0 ;  /* 0x00200000041879f0 */ /* 0x000fe2000c0018ff */
[----:B------:R-:W-:Y:S01]  /*2160*/  UMOV UR4, UR16 ;  /* 0x0000001000047c82 */ /* 0x000fe20008000000 */
[----:B------:R-:W-:Y:S01]  /*2170*/  UMOV UR5, 0x40000040 ;  /* 0x4000004000057882 */ /* 0x000fe20000000000 */
[----:B------:R-:W-:Y:S01]  /*2180*/  UMOV UR6, UR17 ;  /* 0x0000001100067c82 */ /* 0x000fe20008000000 */
[----:B------:R-:W-:Y:S01]  /*2190*/  UMOV UR7, 0x40000040 ;  /* 0x4000004000077882 */ /* 0x000fe20000000000 */
[----:B------:R-:W-:Y:S02]  /*21a0*/  UIADD3 UR16, UR10, 0x302, URZ ;  /* 0x000003020a107890 */ /* 0x000fe4000fffe03f */
[----:B------:R-:W-:Y:S01]  /*21b0*/  UIADD3 UR17, UR10, 0x86, URZ ;  /* 0x000000860a117890 */ /* 0x000fe2000fffe03f */
[----:B------:R-:W-:Y:S02]  /*21c0*/  WARPGROUP.DEPBAR.LE gsb0, 0x0 ;  /* 0x00008000000079c5 */ /* 0x000fe40000010000 */
[----:B------:R-:W-:-:S06]  /*21d0*/  WARPGROUP.ARRIVE ;  /* 0x00000000000079c5 */ /* 0x000fcc0000000000 */
[----:B------:R-:W-:Y:S01]  /*21e0*/  HGMMA.64x16x16.F32.BF16 R136, gdesc[UR4], R136, gsb0 ;  /* 0x00200000048879f0 */ /* 0x000fe20008001888 */
[----:B------:R-:W-:Y:S01]  /*21f0*/  UMOV UR6, UR18 ;  /* 0x0000001200067c82 */ /* 0x000fe20008000000 */
[----:B------:R-:W-:Y:S01]  /*2200*/  UMOV UR7, 0x40000040 ;  /* 0x4000004000077882 */ /* 0x000fe20000000000 */
[----:B------:R-:W-:Y:S02]  /*2210*/  WARPGROUP.DEPBAR.LE gsb0, 0x0 ;  /* 0x00008000000079c5 */ /* 0x000fe40000010000 */
[----:B------:R-:W-:-:S06]  /*2220*/  WARPGROUP.ARRIVE ;  /* 0x00000000000079c5 */ /* 0x000fcc0000000000 */
[----:B------:R-:W-:Y:S01]  /*2230*/  HGMMA.64x16x16.F32.BF16 R128, gdesc[UR4], R128, gsb0 ;  /* 0x00200000048079f0 */ /* 0x000fe20008001880 */
[----:B------:R-:W-:Y:S01]  /*2240*/  UMOV UR6, UR14 ;  /* 0x0000000e00067c82 */ /* 0x000fe20008000000 */
[----:B------:R-:W-:Y:S01]  /*2250*/  UMOV UR7, 0x40000040 ;  /* 0x4000004000077882 */ /* 0x000fe20000000000 */
[----:B------:R-:W-:Y:S01]  /*2260*/  UIADD3 UR14, UR10, 0x382, URZ ;  /* 0x000003820a0e7890 */ /* 0x000fe2000fffe03f */
        /* <DEDUP_REMOVED lines=159> */
[----:B------:R-:W-:Y:S01]  /*2c60*/  UMOV UR14, UR16 ;  /* 0x00000010000e7c82 */ /* 0x000fe20008000000 */
        /* <DEDUP_REMOVED lines=8> */
[----:B------:R-:W-:Y:S02]  /*2cf0*/  UIADD3 UR4, UR10, 0x106, URZ ;  /* 0x000001060a047890 */ /* 0x000fe4000fffe03f */
        /* <DEDUP_REMOVED lines=84> */
[----:B------:R-:W-:Y:S03]  /*3240*/  HGMMA.64x16x16.F32.BF16 R24, gdesc[UR12], R24, gsb0 ;  /* 0x002000000c1879f0 */ /* 0x000fe60008001818 */
[----:B------:R-:W-:Y:S02]  /*3250*/  WARPGROUP.DEPBAR.LE gsb0, 0x0 ;  /* 0x00008000000079c5 */ /* 0x000fe40000010000 */
[----:B------:R-:W-:Y:S05]  /*3260*/  @!P2 BRA `(.L_x_25) ;  /* 0x00000018006ca947 */ /* 0x000fea0003800000 */
[----:B------:R-:W-:Y:S01]  /*3270*/  UIADD3 UR10, UR36, 0x1, URZ ;  /* 0x00000001240a7890 */ /* 0x000fe2000fffe03f */
[----:B-12---:R-:W-:Y:S02]  /*3280*/  IMAD.U32 R0, RZ, RZ, UR43 ;  /* 0x0000002bff007e24 */ /* 0x006fe4000f8e00ff */
[----:B------:R-:W-:Y:S01]  /*3290*/  IMAD.U32 R3, RZ, RZ, UR36 ;  /* 0x00000024ff037e24 */ /* 0x000fe2000f8e00ff */
[----:B------:R-:W-:-:S04]  /*32a0*/  UISETP.NE.AND UP0, UPT, UR10, 0x5, UPT ;  /* 0x000000050a00788c */ /* 0x000fc8000bf05270 */
[----:B------:R-:W-:Y:S02]  /*32b0*/  USEL UR4, URZ, 0x1, UP0 ;  /* 0x000000013f047887 */ /* 0x000fe40008000000 */
[----:B------:R-:W-:Y:S02]  /*32c0*/  USEL UR10, UR10, URZ, UP0 ;  /* 0x0000003f0a0a7287 */ /* 0x000fe40008000000 */
[----:B------:R-:W-:-:S06]  /*32d0*/  ULOP3.LUT UR4, UR37, UR4, URZ, 0x3c, !UPT ;  /* 0x0000000425047292 */ /* 0x000fcc000f8e3c3f */
[----:B------:R-:W-:-:S07]  /*32e0*/  IMAD.U32 R6, RZ, RZ, UR4 ;  /* 0x00000004ff067e24 */ /* 0x000fce000f8e00ff */
.L_x_32:
[----:B------:R-:W-:Y:S05]  /*32f0*/  @!P0 BRA `(.L_x_26) ;  /* 0x0000000000048947 */ /* 0x000fea0003800000 */
[----:B------:R-:W-:Y:S01]  /*3300*/  BPT.TRAP 0x1 ;  /* 0x000000040000795c */ /* 0x000fe20000300000 */
.L_x_26:
[----:B------:R-:W-:Y:S01]  /*3310*/  ULEA UR4, UR10, UR40, 0x3 ;  /* 0x000000280a047291 */ /* 0x000fe2000f8e183f */
[----:B------:R-:W-:-:S08]  /*3320*/  SHF.L.U32 R4, R6, 0x1f, RZ ;  /* 0x0000001f06047819 */ /* 0x000fd000000006ff */
[----:B------:R1:W2:Y:S01]  /*3330*/  SYNCS.PHASECHK.TRANS64.TRYWAIT P1, [UR4], R4 ;  /* 0x00000004ff0075a7 */ /* 0x0002a20008020144 */
[----:B------:R-:W-:Y:S05]  /*3340*/  @!P0 BRA `(.L_x_27) ;  /* 0x0000000000048947 */ /* 0x000fea0003800000 */
[----:B------:R-:W-:Y:S01]  /*3350*/  BPT.TRAP 0x1 ;  /* 0x000000040000795c */ /* 0x000fe20000300000 */
.L_x_27:
[----:B--2---:R-:W-:Y:S05]  /*3360*/  @P1 BRA `(.L_x_28) ;  /* 0x0000000000081947 */ /* 0x004fea0003800000 */
[----:B------:R-:W2:Y:S02]  /*3370*/  SYNCS.PHASECHK.TRANS64.TRYWAIT P1, [UR4], R4 ;  /* 0x00000004ff0075a7 */ /* 0x000ea40008020144 */
[----:B--2---:R-:W-:Y:S05]  /*3380*/  @!P1 BRA `(.L_x_29) ;  /* 0x000000ac00f09947 */ /* 0x004fea0003800000 */
.L_x_28:
[----:B------:R-:W-:Y:S01]  /*3390*/  UIMAD UR11, UR10, 0x780, UR8 ;  /* 0x000007800a0b78a4 */ /* 0x000fe2000f8e0208 */
[----:B------:R-:W-:Y:S01]  /*33a0*/  WARPGROUP.ARRIVE ;  /* 0x00000000000079c5 */ /* 0x000fe20000000000 */
[----:B------:R-:W-:Y:S01]  /*33b0*/  ULEA UR12, UR10, UR9, 0x9 ;  /* 0x000000090a0c7291 */ /* 0x000fe2000f8e483f */
[----:B------:R-:W-:Y:S01]  /*33c0*/  UMOV UR5, 0x40000040 ;  /* 0x4000004000057882 */ /* 0x000fe20000000000 */
[----:B------:R-:W-:Y:S01]  /*33d0*/  UMOV UR7, 0x40000040 ;  /* 0x4000004000077882 */ /* 0x000fe20000000000 */
[----:B------:R-:W-:Y:S02]  /*33e0*/  UIADD3 UR13, UR11, 0x80, URZ ;  /* 0x000000800b0d7890 */ /* 0x000fe4000fffe03f */
[----:B------:R-:W-:Y:S02]  /*33f0*/  UMOV UR6, UR11 ;  /* 0x0000000b00067c82 */ /* 0x000fe40008000000 */
[----:B------:R-:W-:Y:S01]  /*3400*/  UMOV UR4, UR12 ;  /* 0x0000000c00047c82 */ /* 0x000fe20008000000 */
[----:B------:R-:W-:Y:S01]  /*3410*/  UIADD3 UR14, UR11, 0x100, URZ ;  /* 0x000001000b0e7890 */ /* 0x000fe2000fffe03f */
[----:B------:R-:W-:Y:S01]  /*3420*/  HGMMA.64x16x16.F32.BF16 R136, gdesc[UR4], R136, gsb0 ;  /* 0x00200000048879f0 */ /* 0x000fe20008001888 */
[----:B------:R-:W-:Y:S01]  /*3430*/  UMOV UR7, 0x40000040 ;  /* 0x4000004000077882 */ /* 0x000fe20000000000 */
[----:B------:R-:W-:Y:S01]  /*3440*/  UMOV UR6, UR13 ;  /* 0x0000000d00067c82 */ /* 0x000fe20008000000 */
[----:B------:R-:W-:-:S02]  /*3450*/  UIADD3 UR15, UR11, 0x180, URZ ;  /* 0x000001800b0f7890 */ /* 0x000fc4000fffe03f */
[----:B------:R-:W-:Y:S02]  /*3460*/  UIADD3 UR16, UR11, 0x200, URZ ;  /* 0x000002000b107890 */ /* 0x000fe4000fffe03f */
        /* <DEDUP_REMOVED lines=359> */
[----:B------:R-:W-:Y:S01]  /*4ae0*/  BPT.TRAP 0x1 ;  /* 0x000000040000795c */ /* 0x000fe20000300000 */
.L_x_30:
[----:B------:R-:W-:-:S13]  /*4af0*/  ISETP.NE.AND P1, PT, R146, RZ, PT ;  /* 0x000000ff9200720c */ /* 0x000fda0003f25270 */
[----:B-12---:R-:W-:-:S05]  /*4b00*/  @P1 LEA R4, R3, UR40, 0x3 ;  /* 0x0000002803041c11 */ /* 0x006fca000f8e18ff */
[----:B------:R-:W-:-:S05]  /*4b10*/  @P1 VIADD R4, R4, 0x28 ;  /* 0x0000002804041836 */ /* 0x000fca0000000000 */
[----:B------:R-:W-:-:S04]  /*4b20*/  @P1 PRMT R4, R147, 0x654, R4 ;  /* 0x0000065493041816 */ /* 0x000fc80000000004 */
[----:B------:R1:W-:Y:S01]  /*4b30*/  @P1 SYNCS.ARRIVE.TRANS64.RED.A1T0 RZ, [R4+URZ], RZ ;  /* 0x000000ff04ff19a7 */ /* 0x0003e2000810043f */
[----:B------:R-:W-:-:S13]  /*4b40*/  ISETP.GT.U32.AND P1, PT, R16, 0x1, PT ;  /* 0x000000011000780c */ /* 0x000fda0003f24070 */
[----:B-1----:R-:W-:Y:S05]  /*4b50*/  @P1 BRA `(.L_x_31) ;  /* 0x0000000000041947 */ /* 0x002fea0003800000 */
[----:B------:R-:W-:Y:S01]  /*4b60*/  BPT.TRAP 0x1 ;  /* 0x000000040000795c */ /* 0x000fe20000300000 */
.L_x_31:
[----:B------:R-:W-:Y:S01]  /*4b70*/  UIADD3 UR10, UR10, 0x1, URZ ;  /* 0x000000010a0a7890 */ /* 0x000fe2000fffe03f */
[C---:B------:R-:W-:Y:S01]  /*4b80*/  ISETP.GT.AND P2, PT, R0.reuse, 0x1, PT ;  /* 0x000000010000780c */ /* 0x040fe20003f44270 */
[----:B------:R-:W-:Y:S02]  /*4b90*/  VIADD R3, R3, 0x1 ;  /* 0x0000000103037836 */ /* 0x000fe40000000000 */
[----:B------:R-:W-:Y:S01]  /*4ba0*/  UISETP.NE.AND UP0, UPT, UR10, 0x5, UPT ;  /* 0x000000050a00788c */ /* 0x000fe2000bf05270 */
[----:B------:R-:W-:Y:S02]  /*4bb0*/  VIADD R0, R0, 0xffffffff ;  /* 0xffffffff00007836 */ /* 0x000fe40000000000 */
[C---:B------:R-:W-:Y:S01]  /*4bc0*/  ISETP.NE.AND P1, PT, R3.reuse, 0x5, PT ;  /* 0x000000050300780c */ /* 0x040fe20003f25270 */
[----:B------:R-:W-:Y:S02]  /*4bd0*/  USEL UR4, URZ, 0x1, UP0 ;  /* 0x000000013f047887 */ /* 0x000fe40008000000 */
[----:B------:R-:W-:Y:S01]  /*4be0*/  USEL UR10, UR10, URZ, UP0 ;  /* 0x0000003f0a0a7287 */ /* 0x000fe20008000000 */
[----:B------:R-:W-:-:S03]  /*4bf0*/  SEL R3, R3, RZ, P1 ;  /* 0x000000ff03037207 */ /* 0x000fc60000800000 */
[----:B------:R-:W-:Y:S01]  /*4c00*/  LOP3.LUT R6, R6, UR4, RZ, 0x3c, !PT ;  /* 0x0000000406067c12 */ /* 0x000fe2000f8e3cff */
[----:B------:R-:W-:Y:S07]  /*4c10*/  @P2 BRA `(.L_x_32) ;  /* 0xffffffe400b42947 */ /* 0x000fee000383ffff */
.L_x_25:
[----:B-12---:R-:W1:Y:S01]  /*4c20*/  LDC R0, c[0x0][0x28c] ;  /* 0x0000a300ff007b82 */ /* 0x006e620000000800 */
[----:B------:R2:W-:Y:S01]  /*4c30*/  SYNCS.ARRIVE.TRANS64.A1T0 RZ, [R152+UR42], RZ ;  /* 0x000000ff98ff79a7 */ /* 0x0005e2000810002a */
[----:B-1----:R-:W-:-:S13]  /*4c40*/  ISETP.GE.AND P1, PT, R0, 0x1, PT ;  /* 0x000000010000780c */ /* 0x002fda0003f26270 */
[----:B--2---:R-:W-:Y:S05]  /*4c50*/  @!P1 BRA `(.L_x_33) ;  /* 0x0000000000449947 */ /* 0x004fea0003800000 */
[----:B------:R-:W-:Y:S05]  /*4c60*/  @!P0 BRA `(.L_x_34) ;  /* 0x0000000000048947 */ /* 0x000fea0003800000 */
[----:B------:R-:W-:Y:S01]  /*4c70*/  BPT.TRAP 0x1 ;  /* 0x000000040000795c */ /* 0x000fe20000300000 */
.L_x_34:
[----:B------:R-:W-:-:S13]  /*4c80*/  ISETP.NE.AND P0, PT, R146, RZ, PT ;  /* 0x000000ff9200720c */ /* 0x000fda0003f05270 */
[----:B------:R-:W-:-:S05]  /*4c90*/  VOTEU.ANY UP0, P0 ;  /* 0x00000000003f7886 */ /* 0x000fca0000000100 */
[----:B------:R-:W-:-:S06]  /*4ca0*/  @UP0 UIADD3 UR4, UR43, UR36, URZ ;  /* 0x000000242b040290 */ /* 0x000fcc000fffe03f */
[----:B------:R-:W-:Y:S02]  /*4cb0*/  IMAD.U32 R4, RZ, RZ, UR4 ;  /* 0x00000004ff047e24 */ /* 0x000fe4000f8e00ff */
[----:B------:R-:W-:Y:S02]  /*4cc0*/  IMAD.U32 R3, RZ, RZ, UR4 ;  /* 0x00000004ff037e24 */ /* 0x000fe4000f8e00ff */
[----:B------:R-:W-:-:S05]  /*4cd0*/  @P0 IMAD.WIDE.U32 R4, R4, -0x33333333, RZ ;  /* 0xcccccccd04040825 */ /* 0x000fca00078e00ff */
[----:B------:R-:W-:-:S05]  /*4ce0*/  @P0 SHF.R.U32.HI R0, RZ, 0x2, R5 ;  /* 0x00000002ff000819 */ /* 0x000fca0000011605 */
[----:B------:R-:W-:-:S05]  /*4cf0*/  @P0 IMAD R0, R0, -0x5, R3 ;  /* 0xfffffffb00000824 */ /* 0x000fca00078e0203 */
[----:B------:R-:W-:-:S05]  /*4d00*/  @P0 LEA R0, R0, UR40, 0x3 ;  /* 0x0000002800000c11 */ /* 0x000fca000f8e18ff */
[----:B------:R-:W-:-:S05]  /*4d10*/  @P0 VIADD R0, R0, 0x28 ;  /* 0x0000002800000836 */ /* 0x000fca0000000000 */
[----:B------:R-:W-:-:S04]  /*4d20*/  @P0 PRMT R0, R147, 0x654, R0 ;  /* 0x0000065493000816 */ /* 0x000fc80000000000 */
[----:B------:R1:W-:Y:S01]  /*4d30*/  @P0 SYNCS.ARRIVE.TRANS64.RED.A1T0 RZ, [R0+URZ], RZ ;  /* 0x000000ff00ff09a7 */ /* 0x0003e2000810043f */
[----:B------:R-:W-:-:S13]  /*4d40*/  ISETP.GT.U32.AND P0, PT, R16, 0x1, PT ;  /* 0x000000011000780c */ /* 0x000fda0003f04070 */
[----:B-1----:R-:W-:Y:S05]  /*4d50*/  @P0 BRA `(.L_x_33) ;  /* 0x0000000000040947 */ /* 0x002fea0003800000 */
[----:B------:R-:W-:Y:S01]  /*4d60*/  BPT.TRAP 0x1 ;  /* 0x000000040000795c */ /* 0x000fe20000300000 */
.L_x_33:
[----:B------:R-:W-:Y:S01]  /*4d70*/  SHF.L.U32 R0, R157, 0x1f, RZ ;  /* 0x0000001f9d007819 */ /* 0x000fe200000006ff */
[----:B------:R-:W-:Y:S01]  /*4d80*/  UIADD3 UR36, UR39, UR36, URZ ;  /* 0x0000002427247290 */ /* 0x000fe2000fffe03f */
[----:B------:R-:W1:Y:S01]  /*4d90*/  LDC R9, c[0x0][0x288] ;  /* 0x0000a200ff097b82 */ /* 0x000e620000000800 */
[----:B------:R-:W-:Y:S01]  /*4da0*/  UISETP.GE.U32.AND UP1, UPT, UR39, 0x5, UPT ;  /* 0x000000052700788c */ /* 0x000fe2000bf26070 */
[----:B------:R-:W-:Y:S01]  /*4db0*/  IMAD.SHL.U32 R10, R150, 0x2, RZ ;  /* 0x00000002960a7824 */ /* 0x000fe200078e00ff */
[----:B------:R-:W-:Y:S02]  /*4dc0*/  UISETP.GT.U32.AND UP0, UPT, UR36, 0x4, UPT ;  /* 0x000000042400788c */ /* 0x000fe4000bf04070 */
[----:B------:R-:W-:Y:S02]  /*4dd0*/  UIMAD.WIDE.U32 UR4, UR36, -0x33333333, URZ ;  /* 0xcccccccd240478a5 */ /* 0x000fe4000f8e003f */
[----:B------:R-:W-:Y:S01]  /*4de0*/  UISETP.LT.U32.AND UP0, UPT, UR39, 0x5, UP0 ;  /* 0x000000052700788c */ /* 0x000fe20008701070 */
[----:B------:R-:W2:Y:S01]  /*4df0*/  SYNCS.PHASECHK.TRANS64.TRYWAIT P0, [R151+UR41+0x10], R0 ;  /* 0x00001000970075a7 */ /* 0x000ea20008000169 */
[----:B------:R-:W-:Y:S01]  /*4e00*/  USHF.R.U32.HI UR4, URZ, 0x2, UR5 ;  /* 0x000000023f047899 */ /* 0x000fe20008011605 */
[----:B------:R-:W-:Y:S01]  /*4e10*/  SHF.R.S32.HI R11, RZ, 0x1f, R10 ;  /* 0x0000001fff0b7819 */ /* 0x000fe2000001140a */
[----:B------:R-:W-:-:S02]  /*4e20*/  USEL UR6, URZ, 0x1, !UP0 ;  /* 0x000000013f067887 */ /* 0x000fc4000c000000 */
[----:B------:R-:W-:Y:S02]  /*4e30*/  UIMAD UR36, UR4, -0x5, UR36 ;  /* 0xfffffffb042478a4 */ /* 0x000fe4000f8e0224 */
[----:B------:R-:W-:-:S04]  /*4e40*/  ULOP3.LUT UR37, UR37, UR6, URZ, 0x3c, !UPT ;  /* 0x0000000625257292 */ /* 0x000fc8000f8e3c3f */
[----:B------:R-:W-:Y:S01]  /*4e50*/  @UP1 ULOP3.LUT UR37, UR37, 0x1, UR4, 0x78, !UPT ;  /* 0x0000000125251892 */ /* 0x000fe2000f8e7804 */
[----:B-12---:R-:W-:Y:S11]  /*4e60*/  @!P0 BRA `(.L_x_35) ;  /* 0x0000009400508947 */ /* 0x006ff60003800000 */
.L_x_302:
[----:B------:R-:W-:Y:S01]  /*4e70*/  IMAD.SHL.U32 R8, R19, 0x40, RZ ;  /* 0x0000004013087824 */ /* 0x000fe200078e00ff */
[----:B------:R-:W-:Y:S01]  /*4e80*/  ULDC UR6, c[0x0][0x284] ;  /* 0x0000a10000067ab9 */ /* 0x000fe20000000800 */
[----:B0-----:R-:W-:Y:S01]  /*4e90*/  IMAD R12, R22, 0xf0, RZ ;  /* 0x000000f0160c7824 */ /* 0x001fe200078e02ff */
[----:B------:R-:W-:Y:S01]  /*4ea0*/  SHF.R.S32.HI R161, RZ, 0x1f, R2 ;  /* 0x0000001fffa17819 */ /* 0x000fe20000011402 */
[----:B------:R-:W-:Y:S01]  /*4eb0*/  ULDC.64 UR4, c[0x0][0x5d0] ;  /* 0x0001740000047ab9 */ /* 0x000fe20000000a00 */
[----:B------:R-:W-:Y:S01]  /*4ec0*/  ISETP.GE.AND P0, PT, R8, UR6, PT ;  /* 0x0000000608007c0c */ /* 0x000fe2000bf06270 */
[----:B------:R-:W-:Y:S01]  /*4ed0*/  IMAD.WIDE.U32 R4, R2, UR4, R10 ;  /* 0x0000000402047c25 */ /* 0x000fe2000f8e000a */
[----:B------:R-:W-:Y:S02]  /*4ee0*/  SHF.R.S32.HI R13, RZ, 0x1f, R12 ;  /* 0x0000001fff0d7819 */ /* 0x000fe4000001140c */
[C---:B------:R-:W-:Y:S01]  /*4ef0*/  ISETP.GE.OR P0, PT, R12.reuse, R9, P0 ;  /* 0x000000090c00720c */ /* 0x040fe20000706670 */
[----:B------:R-:W-:Y:S01]  /*4f00*/  IMAD R3, R161, UR4, RZ ;  /* 0x00000004a1037c24 */ /* 0x000fe2000f8e02ff */
[----:B------:R-:W-:-:S03]  /*4f10*/  IADD3 R6, P1, R12, R4, RZ ;  /* 0x000000040c067210 */ /* 0x000fc60007f3e0ff */
[----:B------:R-:W-:-:S05]  /*4f20*/  IMAD R3, R2, UR5, R3 ;  /* 0x0000000502037c24 */ /* 0x000fca000f8e0203 */
[----:B------:R-:W-:-:S03]  /*4f30*/  IADD3.X R7, R13, R5, R3, P1, !PT ;  /* 0x000000050d077210 */ /* 0x000fc60000ffe403 */
[----:B------:R-:W-:Y:S05]  /*4f40*/  @P0 BRA `(.L_x_36) ;  /* 0x0000007800f40947 */ /* 0x000fea0003800000 */
[----:B------:R-:W0:Y:S01]  /*4f50*/  LDC.64 R4, c[0x0][0x5c8] ;  /* 0x00017200ff047b82 */ /* 0x000e220000000a00 */
[----:B-----5:R-:W-:Y:S01]  /*4f60*/  FSETP.NEU.AND P0, PT, R144, RZ, PT ;  /* 0x000000ff9000720b */ /* 0x020fe20003f0d000 */
[----:B------:R-:W-:Y:S01]  /*4f70*/  IMAD R3, R150, -0x2, R9 ;  /* 0xfffffffe96037824 */ /* 0x000fe200078e0209 */
[----:B------:R-:W-:Y:S01]  /*4f80*/  BSSY B0, `(.L_x_36) ;  /* 0x00007b9000007945 */ /* 0x000fe20003800000 */
[----:B------:R-:W-:-:S04]  /*4f90*/  IMAD.WIDE R158, R19, 0x40, R148 ;  /* 0x00000040139e7825 */ /* 0x000fc800078e0294 */
[----:B-1----:R-:W-:Y:S02]  /*4fa0*/  IMAD.IADD R0, R3, 0x1, -R12 ;  /* 0x0000000103007824 */ /* 0x002fe400078e0a0c */
[----:B------:R-:W-:-:S03]  /*4fb0*/  IMAD.IADD R3, R155, 0x1, -R8 ;  /* 0x000000019b037824 */ /* 0x000fc600078e0a08 */
[----:B------:R-:W-:-:S04]  /*4fc0*/  ISETP.GT.AND P1, PT, R0, RZ, PT ;  /* 0x000000ff0000720c */ /* 0x000fc80003f24270 */
[----:B------:R-:W-:Y:S01]  /*4fd0*/  ISETP.GT.AND P2, PT, R3, RZ, P1 ;  /* 0x000000ff0300720c */ /* 0x000fe20000f44270 */
[-C--:B0-----:R-:W-:Y:S02]  /*4fe0*/  IMAD R8, R159, R4.reuse, RZ ;  /* 0x000000049f087224 */ /* 0x081fe400078e02ff */
[----:B------:R-:W-:-:S04]  /*4ff0*/  IMAD.WIDE.U32 R6, R158, R4, R6 ;  /* 0x000000049e067225 */ /* 0x000fc800078e0006 */
[----:B------:R-:W-:-:S04]  /*5000*/  IMAD R9, R158, R5, R8 ;  /* 0x000000059e097224 */ /* 0x000fc800078e0208 */
[----:B------:R-:W-:Y:S01]  /*5010*/  IMAD.IADD R9, R7, 0x1, R9 ;  /* 0x0000000107097824 */ /* 0x000fe200078e0209 */
[----:B------:R-:W-:Y:S06]  /*5020*/  @!P0 BRA `(.L_x_37) ;  /* 0x0000005000508947 */ /* 0x000fec0003800000 */
[----:B------:R-:W0:Y:S01]  /*5030*/  LDC.64 R20, c[0x0][0x5b8] ;  /* 0x00016e00ff147b82 */ /* 0x000e220000000a00 */
[----:B------:R-:W-:-:S07]  /*5040*/  ULDC.64 UR4, c[0x0][0x5c0] ;  /* 0x0001700000047ab9 */ /* 0x000fce0000000a00 */
[----:B------:R-:W1:Y:S08]  /*5050*/  LDC.64 R162, c[0x0][0x5b0] ;  /* 0x00016c00ffa27b82 */ /* 0x000e700000000a00 */
[----:B------:R-:W2:Y:S01]  /*5060*/  LDC.64 R14, c[0x0][0x5a8] ;  /* 0x00016a00ff0e7b82 */ /* 0x000ea20000000a00 */
[-C--:B0-----:R-:W-:Y:S02]  /*5070*/  IMAD R7, R161, R20.reuse, RZ ;  /* 0x00000014a1077224 */ /* 0x081fe400078e02ff */
[----:B------:R-:W-:-:S04]  /*5080*/  IMAD.WIDE.U32 R160, R2, R20, R10 ;  /* 0x0000001402a07225 */ /* 0x000fc800078e000a */
[----:B------:R-:W-:Y:S01]  /*5090*/  IMAD R169, R2, R21, R7 ;  /* 0x0000001502a97224 */ /* 0x000fe200078e0207 */
[----:B------:R-:W-:Y:S01]  /*50a0*/  IADD3 R160, P0, R12, R160, RZ ;  /* 0x000000a00ca07210 */ /* 0x000fe20007f1e0ff */
[----:B-1----:R-:W-:-:S03]  /*50b0*/  IMAD R7, R159, R162, RZ ;  /* 0x000000a29f077224 */ /* 0x002fc600078e02ff */
[----:B------:R-:W-:Y:S01]  /*50c0*/  IADD3.X R161, R13, R161, R169, P0, !PT ;  /* 0x000000a10da17210 */ /* 0x000fe200007fe4a9 */
[C---:B------:R-:W-:Y:S02]  /*50d0*/  IMAD R171, R158.reuse, R163, R7 ;  /* 0x000000a39eab7224 */ /* 0x040fe400078e0207 */
[----:B------:R-:W-:-:S04]  /*50e0*/  IMAD.WIDE.U32 R164, R158, R162, R160 ;  /* 0x000000a29ea47225 */ /* 0x000fc800078e00a0 */
[----:B------:R-:W-:Y:S01]  /*50f0*/  IMAD.IADD R7, R165, 0x1, R171 ;  /* 0x00000001a5077824 */ /* 0x000fe200078e02ab */
[----:B--2---:R-:W-:-:S04]  /*5100*/  LEA R166, P0, R164, R14, 0x1 ;  /* 0x0000000ea4a67211 */ /* 0x004fc800078008ff */
[----:B------:R-:W-:-:S05]  /*5110*/  LEA.HI.X R167, R164, R15, R7, 0x1, P0 ;  /* 0x0000000fa4a77211 */ /* 0x000fca00000f0c07 */
[----:B------:R-:W2:Y:S01]  /*5120*/  @P2 LDG.E.LTC128B.U16 R19, desc[UR44][R166.64] ;  /* 0x0000002ca6132981 */ /* 0x000ea2000c1e1520 */
[----:B------:R-:W-:Y:S01]  /*5130*/  IMAD.WIDE.U32 R164, R158, R162, R12 ;  /* 0x000000a29ea47225 */ /* 0x000fe200078e000c */
[----:B------:R-:W-:Y:S02]  /*5140*/  BSSY B1, `(.L_x_38) ;  /* 0x0000014000017945 */ /* 0x000fe40003800000 */
[----:B------:R-:W-:-:S04]  /*5150*/  IADD3 R164, P0, R10, R164, RZ ;  /* 0x000000a40aa47210 */ /* 0x000fc80007f1e0ff */
[----:B------:R-:W-:Y:S02]  /*5160*/  IADD3.X R165, R11, R171, R165, P0, !PT ;  /* 0x000000ab0ba57210 */ /* 0x000fe400007fe4a5 */
[----:B------:R-:W-:Y:S01]  /*5170*/  LEA R8, P0, R6, UR4, 0x1 ;  /* 0x0000000406087c11 */ /* 0x000fe2000f8008ff */
[----:B------:R-:W-:-:S03]  /*5180*/  IMAD.WIDE.U32 R164, R2, R20, R164 ;  /* 0x0000001402a47225 */ /* 0x000fc600078e00a4 */
[----:B------:R-:W-:Y:S02]  /*5190*/  LEA.HI.X R9, R6, UR5, R9, 0x1, P0 ;  /* 0x0000000506097c11 */ /* 0x000fe400080f0c09 */
[----:B------:R-:W-:Y:S02]  /*51a0*/  ISETP.GT.AND P0, PT, R0, 0x1, PT ;  /* 0x000000010000780c */ /* 0x000fe40003f04270 */
[----:B------:R-:W-:Y:S02]  /*51b0*/  LEA R6, P4, R164, R14, 0x1 ;  /* 0x0000000ea4067211 */ /* 0x000fe400078808ff */
[----:B------:R-:W-:Y:S01]  /*51c0*/  ISETP.GT.AND P3, PT, R3, RZ, P0 ;  /* 0x000000ff0300720c */ /* 0x000fe20000764270 */
[----:B--2---:R-:W-:-:S04]  /*51d0*/  IMAD.U32 R7, R19, 0x10000, RZ ;  /* 0x0001000013077824 */ /* 0x004fc800078e00ff */
[----:B------:R-:W-:-:S04]  /*51e0*/  FMUL R7, R7, R144 ;  /* 0x0000009007077220 */ /* 0x000fc80000400000 */
[----:B------:R-:W-:-:S05]  /*51f0*/  FFMA R7, R136, R145, R7 ;  /* 0x0000009188077223 */ /* 0x000fca0000000007 */
[----:B------:R-:W-:Y:S01]  /*5200*/  F2FP.BF16.F32.PACK_AB R21, RZ, R7 ;  /* 0x00000007ff15723e */ /* 0x000fe200000010ff */
[----:B------:R-:W-:Y:S01]  /*5210*/  IMAD.IADD R7, R169, 0x1, R165 ;  /* 0x00000001a9077824 */ /* 0x000fe200078e02a5 */
[----:B------:R-:W-:-:S03]  /*5220*/  SHF.L.U64.HI R165, R162, 0x3, R163 ;  /* 0x00000003a2a57819 */ /* 0x000fc600000102a3 */
[----:B------:R0:W-:Y:S01]  /*5230*/  @P2 STG.E.U16 desc[UR44][R8.64], R21 ;  /* 0x0000001508002986 */ /* 0x0001e2000c10152c */
[----:B------:R-:W-:Y:S01]  /*5240*/  LEA.HI.X R7, R164, R15, R7, 0x1, P4 ;  /* 0x0000000fa4077211 */ /* 0x000fe200020f0c07 */
[----:B------:R-:W-:Y:S01]  /*5250*/  IMAD.SHL.U32 R164, R162, 0x8, RZ ;  /* 0x00000008a2a47824 */ /* 0x000fe200078e00ff */
[----:B------:R-:W-:Y:S06]  /*5260*/  @!P3 BRA `(.L_x_39) ;  /* 0x000000000004b947 */ /* 0x000fec0003800000 */
[----:B------:R1:W5:Y:S02]  /*5270*/  LDG.E.LTC128B.U16 R19, desc[UR44][R6.64+0x2] ;  /* 0x0000022c06137981 */ /* 0x000364000c1e1520 */
.L_x_39:
[----:B------:R-:W-:Y:S05]  /*5280*/  BSYNC B1 ;  /* 0x0000000000017941 */ /* 0x000fea0003800000 */
.L_x_38:
[----:B0----5:R-:W-:Y:S01]  /*5290*/  IMAD.U32 R21, R19, 0x10000, RZ ;  /* 0x0001000013157824 */ /* 0x021fe200078e00ff */
[----:B------:R-:W-:Y:S01]  /*52a0*/  ISETP.GT.AND P1, PT, R3, 0x8, P1 ;  /* 0x000000080300780c */ /* 0x000fe20000f24270 */
[----:B------:R-:W-:-:S04]  /*52b0*/  IMAD.WIDE.U32 R164, R158, R162, R164 ;  /* 0x000000a29ea47225 */ /* 0x000fc800078e00a4 */
[----:B------:R-:W-:Y:S01]  /*52c0*/  FMUL R22, R21, R144 ;  /* 0x0000009015167220 */ /* 0x000fe20000400000 */
[----:B------:R-:W-:Y:S01]  /*52d0*/  IMAD.IADD R171, R171, 0x1, R165 ;  /* 0x00000001abab7824 */ /* 0x000fe200078e02a5 */
[----:B------:R-:W-:Y:S02]  /*52e0*/  IADD3 R21, P2, R160, R164, RZ ;  /* 0x000000a4a0157210 */ /* 0x000fe40007f5e0ff */
[----:B------:R-:W-:-:S03]  /*52f0*/  FFMA R22, R137, R145, R22 ;  /* 0x0000009189167223 */ /* 0x000fc60000000016 */
[----:B------:R-:W-:Y:S01]  /*5300*/  IMAD.X R160, R171, 0x1, R161, P2 ;  /* 0x00000001aba07824 */ /* 0x000fe200010e06a1 */
[C---:B------:R-:W-:Y:S02]  /*5310*/  LEA R136, P2, R21.reuse, R14, 0x1 ;  /* 0x0000000e15887211 */ /* 0x040fe400078408ff */
[----:B------:R-:W-:Y:S02]  /*5320*/  F2FP.BF16.F32.PACK_AB R22, RZ, R22 ;  /* 0x00000016ff16723e */ /* 0x000fe400000010ff */
[----:B------:R-:W-:Y:S02]  /*5330*/  LEA.HI.X R137, R21, R15, R160, 0x1, P2 ;  /* 0x0000000f15897211 */ /* 0x000fe400010f0ca0 */
[----:B------:R-:W-:Y:S02]  /*5340*/  PRMT R21, R22, 0x7610, R21 ;  /* 0x0000761016157816 */ /* 0x000fe40000000015 */
[----:B------:R-:W-:-:S03]  /*5350*/  PRMT R22, R19, 0x7610, R22 ;  /* 0x0000761013167816 */ /* 0x000fc60000000016 */
[----:B------:R0:W-:Y:S04]  /*5360*/  @P3 STG.E.U16 desc[UR44][R8.64+0x2], R21 ;  /* 0x0000021508003986 */ /* 0x0001e8000c10152c */
[----:B------:R-:W2:Y:S01]  /*5370*/  @P1 LDG.E.LTC128B.U16 R22, desc[UR44][R136.64] ;  /* 0x0000002c88161981 */ /* 0x000ea2000c1e1520 */
[----:B------:R-:W-:Y:S01]  /*5380*/  IADD3 R10, P2, P3, R10, R164, R12 ;  /* 0x000000a40a0a7210 */ /* 0x000fe20007b5e00c */
[----:B------:R-:W-:Y:S01]  /*5390*/  BSSY B1, `(.L_x_40) ;  /* 0x0000011000017945 */ /* 0x000fe20003800000 */
[----:B------:R-:W-:Y:S02]  /*53a0*/  SHF.L.U64.HI R5, R4, 0x4, R5 ;  /* 0x0000000404057819 */ /* 0x000fe40000010205 */
[----:B------:R-:W-:Y:S02]  /*53b0*/  IADD3.X R11, R11, R171, R13, P2, P3 ;  /* 0x000000ab0b0b7210 */ /* 0x000fe400017e640d */
[----:B------:R-:W-:Y:S01]  /*53c0*/  ISETP.GT.AND P0, PT, R3, 0x8, P0 ;  /* 0x000000080300780c */ /* 0x000fe20000704270 */
[----:B0-----:R-:W-:Y:S01]  /*53d0*/  IMAD.WIDE.U32 R20, R2, R20, R10 ;  /* 0x0000001402147225 */ /* 0x001fe200078e000a */
[----:B------:R-:W-:-:S03]  /*53e0*/  LEA R10, P2, R4, R8, 0x4 ;  /* 0x00000008040a7211 */ /* 0x000fc600078420ff */
[----:B------:R-:W-:Y:S01]  /*53f0*/  IMAD.IADD R2, R169, 0x1, R21 ;  /* 0x00000001a9027824 */ /* 0x000fe200078e0215 */
[----:B------:R-:W-:Y:S01]  /*5400*/  LEA R4, P3, R20, R14, 0x1 ;  /* 0x0000000e14047211 */ /* 0x000fe200078608ff */
[----:B------:R-:W-:-:S03]  /*5410*/  IMAD.X R11, R5, 0x1, R9, P2 ;  /* 0x00000001050b7824 */ /* 0x000fc600010e0609 */
[----:B------:R-:W-:Y:S01]  /*5420*/  LEA.HI.X R5, R20, R15, R2, 0x1, P3 ;  /* 0x0000000f14057211 */ /* 0x000fe200018f0c02 */
[----:B--2---:R-:W-:-:S04]  /*5430*/  IMAD.U32 R19, R22, 0x10000, RZ ;  /* 0x0001000016137824 */ /* 0x004fc800078e00ff */
[----:B------:R-:W-:-:S04]  /*5440*/  FMUL R19, R19, R144 ;  /* 0x0000009013137220 */ /* 0x000fc80000400000 */
[----:B------:R-:W-:-:S05]  /*5450*/  FFMA R19, R138, R145, R19 ;  /* 0x000000918a137223 */ /* 0x000fca0000000013 */
[----:B------:R-:W-:-:S05]  /*5460*/  F2FP.BF16.F32.PACK_AB R19, RZ, R19 ;  /* 0x00000013ff13723e */ /* 0x000fca00000010ff */
[----:B------:R0:W-:Y:S01]  /*5470*/  @P1 STG.E.U16 desc[UR44][R10.64], R19 ;  /* 0x000000130a001986 */ /* 0x0001e2000c10152c */
[----:B------:R-:W-:Y:S05]  /*5480*/  @!P0 BRA `(.L_x_41) ;  /* 0x0000000000048947 */ /* 0x000fea0003800000 */
[----:B------:R2:W5:Y:S02]  /*5490*/  LDG.E.LTC128B.U16 R22, desc[UR44][R4.64+0x2] ;  /* 0x0000022c04167981 */ /* 0x000564000c1e1520 */
.L_x_41:
[----:B------:R-:W-:Y:S05]  /*54a0*/  BSYNC B1 ;  /* 0x0000000000017941 */ /* 0x000fea0003800000 */
.L_x_40:
[----:B-----5:R-:W-:Y:S01]  /*54b0*/  IMAD.U32 R13, R22, 0x10000, RZ ;  /* 0x00010000160d7824 */ /* 0x020fe200078e00ff */
[----:B------:R-:W-:Y:S01]  /*54c0*/  ISETP.GT.AND P1, PT, R0, 0x8, PT ;  /* 0x000000080000780c */ /* 0x000fe20003f24270 */
[----:B------:R-:W-:Y:S02]  /*54d0*/  BSSY B1, `(.L_x_42) ;  /* 0x0000008000017945 */ /* 0x000fe40003800000 */
[----:B------:R-:W-:Y:S01]  /*54e0*/  FMUL R2, R13, R144 ;  /* 0x000000900d027220 */ /* 0x000fe20000400000 */
[----:B------:R-:W-:-:S03]  /*54f0*/  ISETP.GT.AND P2, PT, R3, RZ, P1 ;  /* 0x000000ff0300720c */ /* 0x000fc60000f44270 */
[----:B------:R-:W-:-:S05]  /*5500*/  FFMA R2, R139, R145, R2 ;  /* 0x000000918b027223 */ /* 0x000fca0000000002 */
[----:B------:R-:W-:-:S05]  /*5510*/  F2FP.BF16.F32.PACK_AB R2, RZ, R2 ;  /* 0x00000002ff02723e */ /* 0x000fca00000010ff */
[----:B------:R3:W-:Y:S01]  /*5520*/  @P0 STG.E.U16 desc[UR44][R10.64+0x2], R2 ;  /* 0x000002020a000986 */ /* 0x0007e2000c10152c */
[----:B------:R-:W-:Y:S05]  /*5530*/  @!P2 BRA `(.L_x_43) ;  /* 0x000000000004a947 */ /* 0x000fea0003800000 */
[----:B------:R4:W5:Y:S02]  /*5540*/  LDG.E.LTC128B.U16 R22, desc[UR44][R6.64+0x10] ;  /* 0x0000102c06167981 */ /* 0x000964000c1e1520 */
.L_x_43:
[----:B------:R-:W-:Y:S05]  /*5550*/  BSYNC B1 ;  /* 0x0000000000017941 */ /* 0x000fea0003800000 */
.L_x_42:
        /* <DEDUP_REMOVED lines=10> */
.L_x_45:
[----:B------:R-:W-:Y:S05]  /*5600*/  BSYNC B1 ;  /* 0x0000000000017941 */ /* 0x000fea0003800000 */
.L_x_44:
[----:B0----5:R-:W-:Y:S01]  /*5610*/  IMAD.U32 R13, R22, 0x10000, RZ ;  /* 0x00010000160d7824 */ /* 0x021fe200078e00ff */
[----:B------:R-:W-:Y:S01]  /*5620*/  ISETP.GT.AND P1, PT, R3, 0x8, P1 ;  /* 0x000000080300780c */ /* 0x000fe20000f24270 */
[----:B------:R-:W-:Y:S02]  /*5630*/  BSSY B1, `(.L_x_46) ;  /* 0x0000007000017945 */ /* 0x000fe40003800000 */
[----:B---3--:R-:W-:-:S04]  /*5640*/  FMUL R2, R13, R144 ;  /* 0x000000900d027220 */ /* 0x008fc80000400000 */
[----:B------:R-:W-:-:S05]  /*5650*/  FFMA R2, R141, R145, R2 ;  /* 0x000000918d027223 */ /* 0x000fca0000000002 */
[----:B------:R-:W-:-:S05]  /*5660*/  F2FP.BF16.F32.PACK_AB R2, RZ, R2 ;  /* 0x00000002ff02723e */ /* 0x000fca00000010ff */
[----:B------:R0:W-:Y:S01]  /*5670*/  @P3 STG.E.U16 desc[UR44][R8.64+0x12], R2 ;  /* 0x0000120208003986 */ /* 0x0001e2000c10152c */
[----:B------:R-:W-:Y:S05]  /*5680*/  @!P1 BRA `(.L_x_47) ;  /* 0x0000000000049947 */ /* 0x000fea0003800000 */
[----:B------:R3:W5:Y:S02]  /*5690*/  LDG.E.LTC128B.U16 R22, desc[UR44][R4.64+0x10] ;  /* 0x0000102c04167981 */ /* 0x000764000c1e1520 */
.L_x_47:
[----:B------:R-:W-:Y:S05]  /*56a0*/  BSYNC B1 ;  /* 0x0000000000017941 */ /* 0x000fea0003800000 */
.L_x_46:
[----:B-----5:R-:W-:Y:S01]  /*56b0*/  IMAD.U32 R13, R22, 0x10000, RZ ;  /* 0x00010000160d7824 */ /* 0x020fe200078e00ff */
[----:B------:R-:W-:Y:S01]  /*56c0*/  ISETP.GT.AND P0, PT, R3, 0x8, P0 ;  /* 0x000000080300780c */ /* 0x000fe20000704270 */
[----:B------:R-:W-:Y:S02]  /*56d0*/  BSSY B1, `(.L_x_48) ;  /* 0x0000007000017945 */ /* 0x000fe40003800000 */
[----:B------:R-:W-:-:S04]  /*56e0*/  FMUL R13, R13, R144 ;  /* 0x000000900d0d7220 */ /* 0x000fc80000400000 */
[----:B------:R-:W-:-:S05]  /*56f0*/  FFMA R13, R142, R145, R13 ;  /* 0x000000918e0d7223 */ /* 0x000fca000000000d */
[----:B------:R-:W-:-:S05]  /*5700*/  F2FP.BF16.F32.PACK_AB R13, RZ, R13 ;  /* 0x0000000dff0d723e */ /* 0x000fca00000010ff */
[----:B------:R0:W-:Y:S01]  /*5710*/  @P1 STG.E.U16 desc[UR44][R10.64+0x10], R13 ;  /* 0x0000100d0a001986 */ /* 0x0001e2000c10152c */
[----:B------:R-:W-:Y:S05]  /*5720*/  @!P0 BRA `(.L_x_49) ;  /* 0x0000000000048947 */ /* 0x000fea0003800000 */
[----:B------:R0:W5:Y:S02]  /*5730*/  LDG.E.LTC128B.U16 R22, desc[UR44][R4.64+0x12] ;  /* 0x0000122c04167981 */ /* 0x000164000c1e1520 */
.L_x_49:
[----:B------:R-:W-:Y:S05]  /*5740*/  BSYNC B1 ;  /* 0x0000000000017941 */ /* 0x000fea0003800000 */
.L_x_48:
[----:B0----5:R-:W-:Y:S01]  /*5750*/  IMAD.U32 R13, R22, 0x10000, RZ ;  /* 0x00010000160d7824 */ /* 0x021fe200078e00ff */
        /* <DEDUP_REMOVED lines=9> */
.L_x_51:
[----:B------:R-:W-:Y:S05]  /*57f0*/  BSYNC B1 ;  /* 0x0000000000017941 */ /* 0x000fea0003800000 */
.L_x_50:
        /* <DEDUP_REMOVED lines=10> */
.L_x_53:
[----:B------:R-:W-:Y:S05]  /*58a0*/  BSYNC B1 ;  /* 0x0000000000017941 */ /* 0x000fea0003800000 */
.L_x_52:
[----:B0----5:R-:W-:Y:S01]  /*58b0*/  IMAD.U32 R13, R22, 0x10000, RZ ;  /* 0x00010000160d7824 */ /* 0x021fe200078e00ff */
        /* <DEDUP_REMOVED lines=8> */
.L_x_55:
[----:B------:R-:W-:Y:S05]  /*5940*/  BSYNC B1 ;  /* 0x0000000000017941 */ /* 0x000fea0003800000 */
.L_x_54:
        /* <DEDUP_REMOVED lines=9> */
.L_x_57:
[----:B------:R-:W-:Y:S05]  /*59e0*/  BSYNC B1 ;  /* 0x0000000000017941 */ /* 0x000fea0003800000 */
.L_x_56:
        /* <DEDUP_REMOVED lines=10> */
.L_x_59:
[----:B------:R-:W-:Y:S05]  /*5a90*/  BSYNC B1 ;  /* 0x0000000000017941 */ /* 0x000fea0003800000 */
.L_x_58:
        /* <DEDUP_REMOVED lines=10> */
.L_x_61:
[----:B------:R-:W-:Y:S05]  /*5b40*/  BSYNC B1 ;  /* 0x0000000000017941 */ /* 0x000fea0003800000 */
.L_x_60:
        /* <DEDUP_REMOVED lines=9> */
.L_x_63:
[----:B------:R-:W-:Y:S05]  /*5be0*/  BSYNC B1 ;  /* 0x0000000000017941 */ /* 0x000fea0003800000 */
.L_x_62:
        /* <DEDUP_REMOVED lines=9> */
.L_x_65:
[----:B------:R-:W-:Y:S05]  /*5c80*/  BSYNC B1 ;  /* 0x0000000000017941 */ /* 0x000fea0003800000 */
.L_x_64:
        /* <DEDUP_REMOVED lines=10> */
.L_x_67:
[----:B------:R-:W-:Y:S05]  /*5d30*/  BSYNC B1 ;  /* 0x0000000000017941 */ /* 0x000fea0003800000 */
.L_x_66:
        /* <DEDUP_REMOVED lines=10> */
.L_x_69:
[----:B------:R-:W-:Y:S05]  /*5de0*/  BSYNC B1 ;  /* 0x0000000000017941 */ /* 0x000fea0003800000 */
.L_x_68:
        /* <DEDUP_REMOVED lines=9> */
.L_x_71:
[----:B------:R-:W-:Y:S05]  /*5e80*/  BSYNC B1 ;  /* 0x0000000000017941 */ /* 0x000fea0003800000 */
.L_x_70:
        /* <DEDUP_REMOVED lines=9> */
.L_x_73:
[----:B------:R-:W-:Y:S05]  /*5f20*/  BSYNC B1 ;  /* 0x0000000000017941 */ /* 0x000fea0003800000 */
.L_x_72:
        /* <DEDUP_REMOVED lines=10> */
.L_x_75:
[----:B------:R-:W-:Y:S05]  /*5fd0*/  BSYNC B1 ;  /* 0x0000000000017941 */ /* 0x000fea0003800000 */
.L_x_74:
        /* <DEDUP_REMOVED lines=10> */
.L_x_77:
[----:B------:R-:W-:Y:S05]  /*6080*/  BSYNC B1 ;  /* 0x0000000000017941 */ /* 0x000fea0003800000 */
.L_x_76:
        /* <DEDUP_REMOVED lines=9> */
.L_x_79:
[----:B------:R-:W-:Y:S05]  /*6120*/  BSYNC B1 ;  /* 0x0000000000017941 */ /* 0x000fea0003800000 */
.L_x_78:
        /* <DEDUP_REMOVED lines=9> */
.L_x_81:
[----:B------:R-:W-:Y:S05]  /*61c0*/  BSYNC B1 ;  /* 0x0000000000017941 */ /* 0x000fea0003800000 */
.L_x_80:
        /* <DEDUP_REMOVED lines=10> */
.L_x_83:
[----:B------:R-:W-:Y:S05]  /*6270*/  BSYNC B1 ;  /* 0x0000000000017941 */ /* 0x000fea0003800000 */
.L_x_82:
        /* <DEDUP_REMOVED lines=10> */
.L_x_85:
[----:B------:R-:W-:Y:S05]  /*6320*/  BSYNC B1 ;  /* 0x0000000000017941 */ /* 0x000fea0003800000 */
.L_x_84:
        /* <DEDUP_REMOVED lines=9> */
.L_x_87:
[----:B------:R-:W-:Y:S05]  /*63c0*/  BSYNC B1 ;  /* 0x0000000000017941 */ /* 0x000fea0003800000 */
.L_x_86:
        /* <DEDUP_REMOVED lines=9> */
.L_x_89:
[----:B------:R-:W-:Y:S05]  /*6460*/  BSYNC B1 ;  /* 0x0000000000017941 */ /* 0x000fea0003800000 */
.L_x_88:
        /* <DEDUP_REMOVED lines=10> */
.L_x_91:
[----:B------:R-:W-:Y:S05]  /*6510*/  BSYNC B1 ;  /* 0x0000000000017941 */ /* 0x000fea0003800000 */
.L_x_90:
        /* <DEDUP_REMOVED lines=10> */
.L_x_93:
[----:B------:R-:W-:Y:S05]  /*65c0*/  BSYNC B1 ;  /* 0x0000000000017941 */ /* 0x000fea0003800000 */
.L_x_92:
        /* <DEDUP_REMOVED lines=9> */
.L_x_95:
[----:B------:R-:W-:Y:S05]  /*6660*/  BSYNC B1 ;  /* 0x0000000000017941 */ /* 0x000fea0003800000 */
.L_x_94:
        /* <DEDUP_REMOVED lines=9> */
.L_x_97:
[----:B------:R-:W-:Y:S05]  /*6700*/  BSYNC B1 ;  /* 0x0000000000017941 */ /* 0x000fea0003800000 */
.L_x_96:
        /* <DEDUP_REMOVED lines=10> */
.L_x_99:
[----:B------:R-:W-:Y:S05]  /*67b0*/  BSYNC B1 ;  /* 0x0000000000017941 */ /* 0x000fea0003800000 */
.L_x_98:
        /* <DEDUP_REMOVED lines=10> */
.L_x_101:
[----:B------:R-:W-:Y:S05]  /*6860*/  BSYNC B1 ;  /* 0x0000000000017941 */ /* 0x000fea0003800000 */
.L_x_100:
        /* <DEDUP_REMOVED lines=9> */
.L_x_103:
[----:B------:R-:W-:Y:S05]  /*6900*/  BSYNC B1 ;  /* 0x0000000000017941 */ /* 0x000fea0003800000 */
.L_x_102:
        /* <DEDUP_REMOVED lines=9> */
.L_x_105:
[----:B------:R-:W-:Y:S05]  /*69a0*/  BSYNC B1 ;  /* 0x0000000000017941 */ /* 0x000fea0003800000 */
.L_x_104:
        /* <DEDUP_REMOVED lines=10> */
.L_x_107:
[----:B------:R-:W-:Y:S05]  /*6a50*/  BSYNC B1 ;  /* 0x0000000000017941 */ /* 0x000fea0003800000 */
.L_x_106:
        /* <DEDUP_REMOVED lines=10> */
.L_x_109:
[----:B------:R-:W-:Y:S05]  /*6b00*/  BSYNC B1 ;  /* 0x0000000000017941 */ /* 0x000fea0003800000 */
.L_x_108:
        /* <DEDUP_REMOVED lines=9> */
.L_x_111:
[----:B------:R-:W-:Y:S05]  /*6ba0*/  BSYNC B1 ;  /* 0x0000000000017941 */ /* 0x000fea0003800000 */
.L_x_110:
        /* <DEDUP_REMOVED lines=9> */
.L_x_113:
[----:B------:R-:W-:Y:S05]  /*6c40*/  BSYNC B1 ;  /* 0x0000000000017941 */ /* 0x000fea0003800000 */
.L_x_112:
        /* <DEDUP_REMOVED lines=10> */
.L_x_115:
[----:B------:R-:W-:Y:S05]  /*6cf0*/  BSYNC B1 ;  /* 0x0000000000017941 */ /* 0x000fea0003800000 */
.L_x_114:
        /* <DEDUP_REMOVED lines=10> */
.L_x_117:
[----:B------:R-:W-:Y:S05]  /*6da0*/  BSYNC B1 ;  /* 0x0000000000017941 */ /* 0x000fea0003800000 */
.L_x_116:
        /* <DEDUP_REMOVED lines=9> */
.L_x_119:
[----:B------:R-:W-:Y:S05]  /*6e40*/  BSYNC B1 ;  /* 0x0000000000017941 */ /* 0x000fea0003800000 */
.L_x_118:
        /* <DEDUP_REMOVED lines=9> */
.L_x_121:
[----:B------:R-:W-:Y:S05]  /*6ee0*/  BSYNC B1 ;  /* 0x0000000000017941 */ /* 0x000fea0003800000 */
.L_x_120:
        /* <DEDUP_REMOVED lines=10> */
.L_x_123:
[----:B------:R-:W-:Y:S05]  /*6f90*/  BSYNC B1 ;  /* 0x0000000000017941 */ /* 0x000fea0003800000 */
.L_x_122:
        /* <DEDUP_REMOVED lines=10> */
.L_x_125:
[----:B------:R-:W-:Y:S05]  /*7040*/  BSYNC B1 ;  /* 0x0000000000017941 */ /* 0x000fea0003800000 */
.L_x_124:
        /* <DEDUP_REMOVED lines=9> */
.L_x_127:
[----:B------:R-:W-:Y:S05]  /*70e0*/  BSYNC B1 ;  /* 0x0000000000017941 */ /* 0x000fea0003800000 */
.L_x_126:
        /* <DEDUP_REMOVED lines=9> */
.L_x_129:
[----:B------:R-:W-:Y:S05]  /*7180*/  BSYNC B1 ;  /* 0x0000000000017941 */ /* 0x000fea0003800000 */
.L_x_128:
        /* <DEDUP_REMOVED lines=10> */
.L_x_131:
[----:B------:R-:W-:Y:S05]  /*7230*/  BSYNC B1 ;  /* 0x0000000000017941 */ /* 0x000fea0003800000 */
.L_x_130:
        /* <DEDUP_REMOVED lines=10> */
.L_x_133:
[----:B------:R-:W-:Y:S05]  /*72e0*/  BSYNC B1 ;  /* 0x0000000000017941 */ /* 0x000fea0003800000 */
.L_x_132:
        /* <DEDUP_REMOVED lines=9> */
.L_x_135:
[----:B------:R-:W-:Y:S05]  /*7380*/  BSYNC B1 ;  /* 0x0000000000017941 */ /* 0x000fea0003800000 */
.L_x_134:
        /* <DEDUP_REMOVED lines=9> */
.L_x_137:
[----:B------:R-:W-:Y:S05]  /*7420*/  BSYNC B1 ;  /* 0x0000000000017941 */ /* 0x000fea0003800000 */
.L_x_136:
        /* <DEDUP_REMOVED lines=10> */
.L_x_139:
[----:B------:R-:W-:Y:S05]  /*74d0*/  BSYNC B1 ;  /* 0x0000000000017941 */ /* 0x000fea0003800000 */
.L_x_138:
        /* <DEDUP_REMOVED lines=10> */
.L_x_141:
[----:B------:R-:W-:Y:S05]  /*7580*/  BSYNC B1 ;  /* 0x0000000000017941 */ /* 0x000fea0003800000 */
.L_x_140:
        /* <DEDUP_REMOVED lines=9> */
.L_x_143:
[----:B------:R-:W-:Y:S05]  /*7620*/  BSYNC B1 ;  /* 0x0000000000017941 */ /* 0x000fea0003800000 */
.L_x_142:
        /* <DEDUP_REMOVED lines=9> */
.L_x_145:
[----:B------:R-:W-:Y:S05]  /*76c0*/  BSYNC B1 ;  /* 0x0000000000017941 */ /* 0x000fea0003800000 */
.L_x_144:
        /* <DEDUP_REMOVED lines=10> */
.L_x_147:
[----:B------:R-:W-:Y:S05]  /*7770*/  BSYNC B1 ;  /* 0x0000000000017941 */ /* 0x000fea0003800000 */
.L_x_146:
        /* <DEDUP_REMOVED lines=10> */
.L_x_149:
[----:B------:R-:W-:Y:S05]  /*7820*/  BSYNC B1 ;  /* 0x0000000000017941 */ /* 0x000fea0003800000 */
.L_x_148:
        /* <DEDUP_REMOVED lines=9> */
.L_x_151:
[----:B------:R-:W-:Y:S05]  /*78c0*/  BSYNC B1 ;  /* 0x0000000000017941 */ /* 0x000fea0003800000 */
.L_x_150:
        /* <DEDUP_REMOVED lines=9> */
.L_x_153:
[----:B------:R-:W-:Y:S05]  /*7960*/  BSYNC B1 ;  /* 0x0000000000017941 */ /* 0x000fea0003800000 */
.L_x_152:
        /* <DEDUP_REMOVED lines=10> */
.L_x_155:
[----:B------:R-:W-:Y:S05]  /*7a10*/  BSYNC B1 ;  /* 0x0000000000017941 */ /* 0x000fea0003800000 */
.L_x_154:
        /* <DEDUP_REMOVED lines=10> */
.L_x_157:
[----:B------:R-:W-:Y:S05]  /*7ac0*/  BSYNC B1 ;  /* 0x0000000000017941 */ /* 0x000fea0003800000 */
.L_x_156:
        /* <DEDUP_REMOVED lines=9> */
.L_x_159:
[----:B------:R-:W-:Y:S05]  /*7b60*/  BSYNC B1 ;  /* 0x0000000000017941 */ /* 0x000fea0003800000 */
.L_x_158:
        /* <DEDUP_REMOVED lines=9> */
.L_x_161:
[----:B------:R-:W-:Y:S05]  /*7c00*/  BSYNC B1 ;  /* 0x0000000000017941 */ /* 0x000fea0003800000 */
.L_x_160:
        /* <DEDUP_REMOVED lines=10> */
.L_x_163:
[----:B------:R-:W-:Y:S05]  /*7cb0*/  BSYNC B1 ;  /* 0x0000000000017941 */ /* 0x000fea0003800000 */
.L_x_162:
        /* <DEDUP_REMOVED lines=10> */
.L_x_165:
[----:B------:R-:W-:Y:S05]  /*7d60*/  BSYNC B1 ;  /* 0x0000000000017941 */ /* 0x000fea0003800000 */
.L_x_164:
        /* <DEDUP_REMOVED lines=9> */
.L_x_167:
[----:B------:R-:W-:Y:S05]  /*7e00*/  BSYNC B1 ;  /* 0x0000000000017941 */ /* 0x000fea0003800000 */
.L_x_166:
        /* <DEDUP_REMOVED lines=9> */
.L_x_169:
[----:B------:R-:W-:Y:S05]  /*7ea0*/  BSYNC B1 ;  /* 0x0000000000017941 */ /* 0x000fea0003800000 */
.L_x_168:
        /* <DEDUP_REMOVED lines=10> */
.L_x_171:
[----:B------:R-:W-:Y:S05]  /*7f50*/  BSYNC B1 ;  /* 0x0000000000017941 */ /* 0x000fea0003800000 */
.L_x_170:
        /* <DEDUP_REMOVED lines=10> */
.L_x_173:
[----:B------:R-:W-:Y:S05]  /*8000*/  BSYNC B1 ;  /* 0x0000000000017941 */ /* 0x000fea0003800000 */
.L_x_172:
        /* <DEDUP_REMOVED lines=9> */
.L_x_175:
[----:B------:R-:W-:Y:S05]  /*80a0*/  BSYNC B1 ;  /* 0x0000000000017941 */ /* 0x000fea0003800000 */
.L_x_174:
        /* <DEDUP_REMOVED lines=9> */
.L_x_177:
[----:B------:R-:W-:Y:S05]  /*8140*/  BSYNC B1 ;  /* 0x0000000000017941 */ /* 0x000fea0003800000 */
.L_x_176:
        /* <DEDUP_REMOVED lines=10> */
.L_x_179:
[----:B------:R-:W-:Y:S05]  /*81f0*/  BSYNC B1 ;  /* 0x0000000000017941 */ /* 0x000fea0003800000 */
.L_x_178:
        /* <DEDUP_REMOVED lines=10> */
.L_x_181:
[----:B------:R-:W-:Y:S05]  /*82a0*/  BSYNC B1 ;  /* 0x0000000000017941 */ /* 0x000fea0003800000 */
.L_x_180:
        /* <DEDUP_REMOVED lines=9> */
.L_x_183:
[----:B------:R-:W-:Y:S05]  /*8340*/  BSYNC B1 ;  /* 0x0000000000017941 */ /* 0x000fea0003800000 */
.L_x_182:
        /* <DEDUP_REMOVED lines=9> */
.L_x_185:
[----:B------:R-:W-:Y:S05]  /*83e0*/  BSYNC B1 ;  /* 0x0000000000017941 */ /* 0x000fea0003800000 */
.L_x_184:
        /* <DEDUP_REMOVED lines=10> */
.L_x_187:
[----:B------:R-:W-:Y:S05]  /*8490*/  BSYNC B1 ;  /* 0x0000000000017941 */ /* 0x000fea0003800000 */
.L_x_186:
        /* <DEDUP_REMOVED lines=10> */
.L_x_189:
[----:B------:R-:W-:Y:S05]  /*8540*/  BSYNC B1 ;  /* 0x0000000000017941 */ /* 0x000fea0003800000 */
.L_x_188:
        /* <DEDUP_REMOVED lines=9> */
.L_x_191:
[----:B------:R-:W-:Y:S05]  /*85e0*/  BSYNC B1 ;  /* 0x0000000000017941 */ /* 0x000fea0003800000 */
.L_x_190:
        /* <DEDUP_REMOVED lines=9> */
.L_x_193:
[----:B------:R-:W-:Y:S05]  /*8680*/  BSYNC B1 ;  /* 0x0000000000017941 */ /* 0x000fea0003800000 */
.L_x_192:
        /* <DEDUP_REMOVED lines=10> */
.L_x_195:
[----:B------:R-:W-:Y:S05]  /*8730*/  BSYNC B1 ;  /* 0x0000000000017941 */ /* 0x000fea0003800000 */
.L_x_194:
        /* <DEDUP_REMOVED lines=10> */
.L_x_197:
[----:B------:R-:W-:Y:S05]  /*87e0*/  BSYNC B1 ;  /* 0x0000000000017941 */ /* 0x000fea0003800000 */
.L_x_196:
        /* <DEDUP_REMOVED lines=9> */
.L_x_199:
[----:B------:R-:W-:Y:S05]  /*8880*/  BSYNC B1 ;  /* 0x0000000000017941 */ /* 0x000fea0003800000 */
.L_x_198:
        /* <DEDUP_REMOVED lines=9> */
.L_x_201:
[----:B------:R-:W-:Y:S05]  /*8920*/  BSYNC B1 ;  /* 0x0000000000017941 */ /* 0x000fea0003800000 */
.L_x_200:
        /* <DEDUP_REMOVED lines=10> */
.L_x_203:
[----:B------:R-:W-:Y:S05]  /*89d0*/  BSYNC B1 ;  /* 0x0000000000017941 */ /* 0x000fea0003800000 */
.L_x_202:
        /* <DEDUP_REMOVED lines=10> */
.L_x_205:
[----:B------:R-:W-:Y:S05]  /*8a80*/  BSYNC B1 ;  /* 0x0000000000017941 */ /* 0x000fea0003800000 */
.L_x_204:
        /* <DEDUP_REMOVED lines=9> */
.L_x_207:
[----:B------:R-:W-:Y:S05]  /*8b20*/  BSYNC B1 ;  /* 0x0000000000017941 */ /* 0x000fea0003800000 */
.L_x_206:
        /* <DEDUP_REMOVED lines=9> */
.L_x_209:
[----:B------:R-:W-:Y:S05]  /*8bc0*/  BSYNC B1 ;  /* 0x0000000000017941 */ /* 0x000fea0003800000 */
.L_x_208:
        /* <DEDUP_REMOVED lines=10> */
.L_x_211:
[----:B------:R-:W-:Y:S05]  /*8c70*/  BSYNC B1 ;  /* 0x0000000000017941 */ /* 0x000fea0003800000 */
.L_x_210:
        /* <DEDUP_REMOVED lines=10> */
.L_x_213:
[----:B------:R-:W-:Y:S05]  /*8d20*/  BSYNC B1 ;  /* 0x0000000000017941 */ /* 0x000fea0003800000 */
.L_x_212:
        /* <DEDUP_REMOVED lines=9> */
.L_x_215:
[----:B------:R-:W-:Y:S05]  /*8dc0*/  BSYNC B1 ;  /* 0x0000000000017941 */ /* 0x000fea0003800000 */
.L_x_214:
        /* <DEDUP_REMOVED lines=9> */
.L_x_217:
[----:B------:R-:W-:Y:S05]  /*8e60*/  BSYNC B1 ;  /* 0x0000000000017941 */ /* 0x000fea0003800000 */
.L_x_216:
        /* <DEDUP_REMOVED lines=10> */
.L_x_219:
[----:B------:R-:W-:Y:S05]  /*8f10*/  BSYNC B1 ;  /* 0x0000000000017941 */ /* 0x000fea0003800000 */
.L_x_218:
        /* <DEDUP_REMOVED lines=10> */
.L_x_221:
[----:B------:R-:W-:Y:S05]  /*8fc0*/  BSYNC B1 ;  /* 0x0000000000017941 */ /* 0x000fea0003800000 */
.L_x_220:
        /* <DEDUP_REMOVED lines=9> */
.L_x_223:
[----:B------:R-:W-:Y:S05]  /*9060*/  BSYNC B1 ;  /* 0x0000000000017941 */ /* 0x000fea0003800000 */
.L_x_222:
        /* <DEDUP_REMOVED lines=9> */
.L_x_225:
[----:B------:R-:W-:Y:S05]  /*9100*/  BSYNC B1 ;  /* 0x0000000000017941 */ /* 0x000fea0003800000 */
.L_x_224:
        /* <DEDUP_REMOVED lines=10> */
.L_x_227:
[----:B------:R-:W-:Y:S05]  /*91b0*/  BSYNC B1 ;  /* 0x0000000000017941 */ /* 0x000fea0003800000 */
.L_x_226:
        /* <DEDUP_REMOVED lines=10> */
.L_x_229:
[----:B------:R-:W-:Y:S05]  /*9260*/  BSYNC B1 ;  /* 0x0000000000017941 */ /* 0x000fea0003800000 */
.L_x_228:
        /* <DEDUP_REMOVED lines=9> */
.L_x_231:
[----:B------:R-:W-:Y:S05]  /*9300*/  BSYNC B1 ;  /* 0x0000000000017941 */ /* 0x000fea0003800000 */
.L_x_230:
        /* <DEDUP_REMOVED lines=9> */
.L_x_233:
[----:B------:R-:W-:Y:S05]  /*93a0*/  BSYNC B1 ;  /* 0x0000000000017941 */ /* 0x000fea0003800000 */
.L_x_232:
        /* <DEDUP_REMOVED lines=10> */
.L_x_235:
[----:B------:R-:W-:Y:S05]  /*9450*/  BSYNC B1 ;  /* 0x0000000000017941 */ /* 0x000fea0003800000 */
.L_x_234:
        /* <DEDUP_REMOVED lines=10> */
.L_x_237:
[----:B------:R-:W-:Y:S05]  /*9500*/  BSYNC B1 ;  /* 0x0000000000017941 */ /* 0x000fea0003800000 */
.L_x_236:
        /* <DEDUP_REMOVED lines=9> */
.L_x_239:
[----:B------:R-:W-:Y:S05]  /*95a0*/  BSYNC B1 ;  /* 0x0000000000017941 */ /* 0x000fea0003800000 */
.L_x_238:
        /* <DEDUP_REMOVED lines=9> */
.L_x_241:
[----:B------:R-:W-:Y:S05]  /*9640*/  BSYNC B1 ;  /* 0x0000000000017941 */ /* 0x000fea0003800000 */
.L_x_240:
        /* <DEDUP_REMOVED lines=10> */
.L_x_243:
[----:B------:R-:W-:Y:S05]  /*96f0*/  BSYNC B1 ;  /* 0x0000000000017941 */ /* 0x000fea0003800000 */
.L_x_242:
        /* <DEDUP_REMOVED lines=10> */
.L_x_245:
[----:B------:R-:W-:Y:S05]  /*97a0*/  BSYNC B1 ;  /* 0x0000000000017941 */ /* 0x000fea0003800000 */
.L_x_244:
        /* <DEDUP_REMOVED lines=9> */
.L_x_247:
[----:B------:R-:W-:Y:S05]  /*9840*/  BSYNC B1 ;  /* 0x0000000000017941 */ /* 0x000fea0003800000 */
.L_x_246:
        /* <DEDUP_REMOVED lines=9> */
.L_x_249:
[----:B------:R-:W-:Y:S05]  /*98e0*/  BSYNC B1 ;  /* 0x0000000000017941 */ /* 0x000fea0003800000 */
.L_x_248:
        /* <DEDUP_REMOVED lines=10> */
.L_x_251:
[----:B------:R-:W-:Y:S05]  /*9990*/  BSYNC B1 ;  /* 0x0000000000017941 */ /* 0x000fea0003800000 */
.L_x_250:
        /* <DEDUP_REMOVED lines=10> */
.L_x_253:
[----:B------:R-:W-:Y:S05]  /*9a40*/  BSYNC B1 ;  /* 0x0000000000017941 */ /* 0x000fea0003800000 */
.L_x_252:
        /* <DEDUP_REMOVED lines=9> */
.L_x_255:
[----:B------:R-:W-:Y:S05]  /*9ae0*/  BSYNC B1 ;  /* 0x0000000000017941 */ /* 0x000fea0003800000 */
.L_x_254:
        /* <DEDUP_REMOVED lines=9> */
.L_x_257:
[----:B------:R-:W-:Y:S05]  /*9b80*/  BSYNC B1 ;  /* 0x0000000000017941 */ /* 0x000fea0003800000 */
.L_x_256:
        /* <DEDUP_REMOVED lines=10> */
.L_x_259:
[----:B------:R-:W-:Y:S05]  /*9c30*/  BSYNC B1 ;  /* 0x0000000000017941 */ /* 0x000fea0003800000 */
.L_x_258:
        /* <DEDUP_REMOVED lines=10> */
.L_x_261:
[----:B------:R-:W-:Y:S05]  /*9ce0*/  BSYNC B1 ;  /* 0x0000000000017941 */ /* 0x000fea0003800000 */
.L_x_260:
        /* <DEDUP_REMOVED lines=9> */
.L_x_263:
[----:B------:R-:W-:Y:S05]  /*9d80*/  BSYNC B1 ;  /* 0x0000000000017941 */ /* 0x000fea0003800000 */
.L_x_262:
        /* <DEDUP_REMOVED lines=9> */
.L_x_265:
[----:B------:R-:W-:Y:S05]  /*9e20*/  BSYNC B1 ;  /* 0x0000000000017941 */ /* 0x000fea0003800000 */
.L_x_264:
        /* <DEDUP_REMOVED lines=10> */
.L_x_267:
[----:B------:R-:W-:Y:S05]  /*9ed0*/  BSYNC B1 ;  /* 0x0000000000017941 */ /* 0x000fea0003800000 */
.L_x_266:
        /* <DEDUP_REMOVED lines=10> */
.L_x_269:
[----:B------:R-:W-:Y:S05]  /*9f80*/  BSYNC B1 ;  /* 0x0000000000017941 */ /* 0x000fea0003800000 */
.L_x_268:
[----:B01--45:R-:W-:Y:S01]  /*9f90*/  IMAD.U32 R7, R22, 0x10000, RZ ;  /* 0x0001000016077824 */ /* 0x033fe200078e00ff */
        /* <DEDUP_REMOVED lines=8> */
.L_x_271:
[----:B------:R-:W-:Y:S05]  /*a020*/  BSYNC B1 ;  /* 0x0000000000017941 */ /* 0x000fea0003800000 */
.L_x_270:
[----:B-----5:R-:W-:Y:S01]  /*a030*/  IMAD.U32 R7, R22, 0x10000, RZ ;  /* 0x0001000016077824 */ /* 0x020fe200078e00ff */
[----:B------:R-:W-:Y:S01]  /*a040*/  ISETP.GT.AND P0, PT, R3, 0x8, P0 ;  /* 0x000000080300780c */ /* 0x000fe20000704270 */
[----:B------:R-:W-:Y:S01]  /*a050*/  @P1 IMAD.MOV.U32 R6, RZ, RZ, R10 ;  /* 0x000000ffff061224 */ /* 0x000fe200078e000a */
[----:B------:R-:W-:Y:S01]  /*a060*/  BSSY B1, `(.L_x_272) ;  /* 0x0000009000017945 */ /* 0x000fe20003800000 */
[----:B------:R-:W-:-:S04]  /*a070*/  FMUL R7, R7, R144 ;  /* 0x0000009007077220 */ /* 0x000fc80000400000 */
[----:B------:R-:W-:-:S05]  /*a080*/  FFMA R7, R30, R145, R7 ;  /* 0x000000911e077223 */ /* 0x000fca0000000007 */
[----:B------:R-:W-:-:S04]  /*a090*/  F2FP.BF16.F32.PACK_AB R7, RZ, R7 ;  /* 0x00000007ff07723e */ /* 0x000fc800000010ff */
[----:B0-----:R-:W-:Y:S01]  /*a0a0*/  PRMT R0, R7, 0x7610, R0 ;  /* 0x0000761007007816 */ /* 0x001fe20000000000 */
[----:B------:R-:W-:-:S05]  /*a0b0*/  @P1 IMAD.MOV.U32 R7, RZ, RZ, R11 ;  /* 0x000000ffff071224 */ /* 0x000fca00078e000b */
[----:B------:R0:W-:Y:S01]  /*a0c0*/  @P1 STG.E.U16 desc[UR44][R6.64+0x1d0], R0 ;  /* 0x0001d00006001986 */ /* 0x0001e2000c10152c */
[----:B------:R-:W-:Y:S05]  /*a0d0*/  @!P0 BRA `(.L_x_273) ;  /* 0x0000000000048947 */ /* 0x000fea0003800000 */
[----:B------:R4:W5:Y:S02]  /*a0e0*/  LDG.E.LTC128B.U16 R22, desc[UR44][R4.64+0x1d2] ;  /* 0x0001d22c04167981 */ /* 0x000964000c1e1520 */
.L_x_273:
[----:B------:R-:W-:Y:S05]  /*a0f0*/  BSYNC B1 ;  /* 0x0000000000017941 */ /* 0x000fea0003800000 */
.L_x_272:
[----:B------:R-:W-:Y:S05]  /*a100*/  @!P0 BRA `(.L_x_274) ;  /* 0x0000002800808947 */ /* 0x000fea0003800000 */
[----:B-----5:R-:W-:-:S04]  /*a110*/  IMAD.U32 R3, R22, 0x10000, RZ ;  /* 0x0001000016037824 */ /* 0x020fc800078e00ff */
[----:B0-----:R-:W-:-:S04]  /*a120*/  FMUL R0, R3, R144 ;  /* 0x0000009003007220 */ /* 0x001fc80000400000 */
[----:B------:R-:W-:-:S05]  /*a130*/  FFMA R0, R31, R145, R0 ;  /* 0x000000911f007223 */ /* 0x000fca0000000000 */
[----:B------:R-:W-:-:S05]  /*a140*/  F2FP.BF16.F32.PACK_AB R0, RZ, R0 ;  /* 0x00000000ff00723e */ /* 0x000fca00000010ff */
[----:B------:R0:W-:Y:S01]  /*a150*/  STG.E.U16 desc[UR44][R10.64+0x1d2], R0 ;  /* 0x0001d2000a007986 */ /* 0x0001e2000c10152c */
[----:B------:R-:W-:Y:S05]  /*a160*/  BRA `(.L_x_274) ;  /* 0x0000002800687947 */ /* 0x000fea0003800000 */
.L_x_37:
[----:B------:R-:W-:Y:S01]  /*a170*/  ULDC.64 UR4, c[0x0][0x5c0] ;  /* 0x0001700000047ab9 */ /* 0x000fe20000000a00 */
[----:B------:R-:W-:Y:S01]  /*a180*/  ISETP.GT.AND P3, PT, R0, 0x1, PT ;  /* 0x000000010000780c */ /* 0x000fe20003f64270 */
[-C--:B------:R-:W-:Y:S01]  /*a190*/  FMUL R136, R136, R145.reuse ;  /* 0x0000009188887220 */ /* 0x080fe20000400000 */
[----:B------:R-:W-:Y:S01]  /*a1a0*/  LEA R8, P0, R6, UR4, 0x1 ;  /* 0x0000000406087c11 */ /* 0x000fe2000f8008ff */
[-C--:B------:R-:W-:Y:S01]  /*a1b0*/  FMUL R137, R137, R145.reuse ;  /* 0x0000009189897220 */ /* 0x080fe20000400000 */
[----:B------:R-:W-:Y:S01]  /*a1c0*/  SHF.L.U64.HI R5, R4, 0x4, R5 ;  /* 0x0000000404057819 */ /* 0x000fe20000010205 */
[-C--:B------:R-:W-:Y:S01]  /*a1d0*/  FMUL R138, R138, R145.reuse ;  /* 0x000000918a8a7220 */ /* 0x080fe20000400000 */
[----:B------:R-:W-:Y:S01]  /*a1e0*/  LEA.HI.X R9, R6, UR5, R9, 0x1, P0 ;  /* 0x0000000506097c11 */ /* 0x000fe200080f0c09 */
[-C--:B------:R-:W-:Y:S01]  /*a1f0*/  FMUL R139, R139, R145.reuse ;  /* 0x000000918b8b7220 */ /* 0x080fe20000400000 */
[----:B------:R-:W-:Y:S01]  /*a200*/  ISETP.GT.AND P0, PT, R3, RZ, P3 ;  /* 0x000000ff0300720c */ /* 0x000fe20001f04270 */
[-C--:B------:R-:W-:Y:S01]  /*a210*/  FMUL R140, R140, R145.reuse ;  /* 0x000000918c8c7220 */ /* 0x080fe20000400000 */
[----:B------:R-:W-:Y:S01]  /*a220*/  F2FP.BF16.F32.PACK_AB R136, RZ, R136 ;  /* 0x00000088ff88723e */ /* 0x000fe200000010ff */
[----:B------:R-:W-:Y:S01]  /*a230*/  FMUL R141, R141, R145 ;  /* 0x000000918d8d7220 */ /* 0x000fe20000400000 */
[----:B------:R-:W-:Y:S01]  /*a240*/  F2FP.BF16.F32.PACK_AB R137, RZ, R137 ;  /* 0x00000089ff89723e */ /* 0x000fe200000010ff */
[-C--:B------:R-:W-:Y:S01]  /*a250*/  FMUL R142, R142, R145.reuse ;  /* 0x000000918e8e7220 */ /* 0x080fe20000400000 */
[----:B------:R-:W-:Y:S01]  /*a260*/  LEA R4, P4, R4, R8, 0x4 ;  /* 0x0000000804047211 */ /* 0x000fe200078820ff */
[----:B------:R-:W-:Y:S01]  /*a270*/  @P2 STG.E.U16 desc[UR44][R8.64], R136 ;  /* 0x0000008808002986 */ /* 0x000fe2000c10152c */
[----:B------:R-:W-:Y:S01]  /*a280*/  ISETP.GT.AND P2, PT, R0, 0x8, PT ;  /* 0x000000080000780c */ /* 0x000fe20003f44270 */
[-C--:B------:R-:W-:Y:S01]  /*a290*/  FMUL R143, R143, R145.reuse ;  /* 0x000000918f8f7220 */ /* 0x080fe20000400000 */
[----:B------:R-:W-:Y:S01]  /*a2a0*/  ISETP.GT.AND P1, PT, R3, 0x8, P1 ;  /* 0x000000080300780c */ /* 0x000fe20000f24270 */
[--C-:B------:R-:W-:Y:S01]  /*a2b0*/  IMAD.X R5, R5, 0x1, R9.reuse, P4 ;  /* 0x0000000105057824 */ /* 0x100fe200020e0609 */
[C---:B------:R-:W-:Y:S01]  /*a2c0*/  ISETP.GT.AND P5, PT, R3.reuse, RZ, P2 ;  /* 0x000000ff0300720c */ /* 0x040fe200017a4270 */
[--C-:B------:R-:W-:Y:S01]  /*a2d0*/  @P0 IMAD.MOV.U32 R6, RZ, RZ, R8.reuse ;  /* 0x000000ffff060224 */ /* 0x100fe200078e0008 */
[----:B------:R-:W-:Y:S01]  /*a2e0*/  ISETP.GT.AND P3, PT, R3, 0x8, P3 ;  /* 0x000000080300780c */ /* 0x000fe20001f64270 */
[--C-:B------:R-:W-:Y:S01]  /*a2f0*/  @P0 IMAD.MOV.U32 R7, RZ, RZ, R9.reuse ;  /* 0x000000ffff070224 */ /* 0x100fe200078e0009 */
[----:B------:R-:W-:Y:S01]  /*a300*/  F2FP.BF16.F32.PACK_AB R138, RZ, R138 ;  /* 0x0000008aff8a723e */ /* 0x000fe200000010ff */
[----:B------:R-:W-:Y:S01]  /*a310*/  FMUL R128, R128, R145 ;  /* 0x0000009180807220 */ /* 0x000fe20000400000 */
[----:B------:R-:W-:Y:S01]  /*a320*/  F2FP.BF16.F32.PACK_AB R139, RZ, R139 ;  /* 0x0000008bff8b723e */ /* 0x000fe200000010ff */
[-C--:B------:R-:W-:Y:S01]  /*a330*/  FMUL R129, R129, R145.reuse ;  /* 0x0000009181817220 */ /* 0x080fe20000400000 */
[----:B------:R0:W-:Y:S01]  /*a340*/  @P0 STG.E.U16 desc[UR44][R6.64+0x2], R137 ;  /* 0x0000028906000986 */ /* 0x0001e2000c10152c */
[----:B------:R-:W-:Y:S01]  /*a350*/  ISETP.GT.AND P0, PT, R0, 0x9, PT ;  /* 0x000000090000780c */ /* 0x000fe20003f04270 */
[-C--:B------:R-:W-:Y:S01]  /*a360*/  FMUL R130, R130, R145.reuse ;  /* 0x0000009182827220 */ /* 0x080fe20000400000 */
[----:B------:R-:W-:Y:S01]  /*a370*/  F2FP.BF16.F32.PACK_AB R140, RZ, R140 ;  /* 0x0000008cff8c723e */ /* 0x000fe200000010ff */
[----:B------:R-:W-:Y:S01]  /*a380*/  @P1 STG.E.U16 desc[UR44][R4.64], R138 ;  /* 0x0000008a04001986 */ /* 0x000fe2000c10152c */
[----:B------:R-:W-:Y:S01]  /*a390*/  ISETP.GT.AND P4, PT, R3, RZ, P0 ;  /* 0x000000ff0300720c */ /* 0x000fe20000784270 */
[----:B------:R-:W-:Y:S01]  /*a3a0*/  FMUL R131, R131, R145 ;  /* 0x0000009183837220 */ /* 0x000fe20000400000 */
[----:B------:R-:W-:Y:S01]  /*a3b0*/  ISETP.GT.AND P1, PT, R0, 0x10, PT ;  /* 0x000000100000780c */ /* 0x000fe20003f24270 */
[----:B------:R-:W-:Y:S01]  /*a3c0*/  @P3 STG.E.U16 desc[UR44][R4.64+0x2], R139 ;  /* 0x0000028b04003986 */ /* 0x000fe2000c10152c */
[----:B------:R-:W-:Y:S01]  /*a3d0*/  F2FP.BF16.F32.PACK_AB R141, RZ, R141 ;  /* 0x0000008dff8d723e */ /* 0x000fe200000010ff */
[-C--:B------:R-:W-:Y:S01]  /*a3e0*/  FMUL R132, R132, R145.reuse ;  /* 0x0000009184847220 */ /* 0x080fe20000400000 */
[C---:B------:R-:W-:Y:S01]  /*a3f0*/  ISETP.GT.AND P2, PT, R3.reuse, 0x8, P2 ;  /* 0x000000080300780c */ /* 0x040fe20001744270 */
[--C-:B0-----:R-:W-:Y:S01]  /*a400*/  @P5 IMAD.MOV.U32 R6, RZ, RZ, R8.reuse ;  /* 0x000000ffff065224 */ /* 0x101fe200078e0008 */
[----:B------:R-:W-:Y:S01]  /*a410*/  ISETP.GT.AND P3, PT, R3, 0x8, P0 ;  /* 0x000000080300780c */ /* 0x000fe20000764270 */
[--C-:B------:R-:W-:Y:S01]  /*a420*/  @P5 IMAD.MOV.U32 R7, RZ, RZ, R9.reuse ;  /* 0x000000ffff075224 */ /* 0x100fe200078e0009 */
[----:B------:R-:W-:Y:S01]  /*a430*/  ISETP.GT.AND P0, PT, R0, 0x11, PT ;  /* 0x000000110000780c */ /* 0x000fe20003f04270 */
[-C--:B------:R-:W-:Y:S01]  /*a440*/  FMUL R133, R133, R145.reuse ;  /* 0x0000009185857220 */ /* 0x080fe20000400000 */
[----:B------:R-:W-:Y:S01]  /*a450*/  F2FP.BF16.F32.PACK_AB R142, RZ, R142 ;  /* 0x0000008eff8e723e */ /* 0x000fe200000010ff */
[-C--:B------:R-:W-:Y:S01]  /*a460*/  FMUL R134, R134, R145.reuse ;  /* 0x0000009186867220 */ /* 0x080fe20000400000 */
[----:B------:R0:W-:Y:S01]  /*a470*/  @P5 STG.E.U16 desc[UR44][R6.64+0x10], R140 ;  /* 0x0000108c06005986 */ /* 0x0001e2000c10152c */
[----:B------:R-:W-:Y:S01]  /*a480*/  ISETP.GT.AND P5, PT, R3, RZ, P1 ;  /* 0x000000ff0300720c */ /* 0x000fe20000fa4270 */
[----:B------:R-:W-:Y:S01]  /*a490*/  FMUL R135, R135, R145 ;  /* 0x0000009187877220 */ /* 0x000fe20000400000 */
[----:B------:R-:W-:Y:S01]  /*a4a0*/  F2FP.BF16.F32.PACK_AB R143, RZ, R143 ;  /* 0x0000008fff8f723e */ /* 0x000fe200000010ff */
[-C--:B------:R-:W-:Y:S01]  /*a4b0*/  FMUL R120, R120, R145.reuse ;  /* 0x0000009178787220 */ /* 0x080fe20000400000 */
[----:B------:R-:W-:Y:S01]  /*a4c0*/  F2FP.BF16.F32.PACK_AB R128, RZ, R128 ;  /* 0x00000080ff80723e */ /* 0x000fe200000010ff */
[----:B------:R-:W-:Y:S01]  /*a4d0*/  FMUL R121, R121, R145 ;  /* 0x0000009179797220 */ /* 0x000fe20000400000 */
[----:B------:R-:W-:Y:S01]  /*a4e0*/  F2FP.BF16.F32.PACK_AB R129, RZ, R129 ;  /* 0x00000081ff81723e */ /* 0x000fe200000010ff */
[-C--:B------:R-:W-:Y:S01]  /*a4f0*/  FMUL R122, R122, R145.reuse ;  /* 0x000000917a7a7220 */ /* 0x080fe20000400000 */
[----:B------:R-:W-:Y:S01]  /*a500*/  ISETP.GT.AND P1, PT, R3, 0x8, P1 ;  /* 0x000000080300780c */ /* 0x000fe20000f24270 */
[----:B------:R-:W-:Y:S01]  /*a510*/  FMUL R123, R123, R145 ;  /* 0x000000917b7b7220 */ /* 0x000fe20000400000 */
[----:B------:R-:W-:Y:S01]  /*a520*/  F2FP.BF16.F32.PACK_AB R130, RZ, R130 ;  /* 0x00000082ff82723e */ /* 0x000fe200000010ff */
[--C-:B0-----:R-:W-:Y:S01]  /*a530*/  @P4 IMAD.MOV.U32 R6, RZ, RZ, R8.reuse ;  /* 0x000000ffff064224 */ /* 0x101fe200078e0008 */
[----:B------:R-:W-:Y:S01]  /*a540*/  F2FP.BF16.F32.PACK_AB R131, RZ, R131 ;  /* 0x00000083ff83723e */ /* 0x000fe200000010ff */
[--C-:B------:R-:W-:Y:S01]  /*a550*/  @P4 IMAD.MOV.U32 R7, RZ, RZ, R9.reuse ;  /* 0x000000ffff074224 */ /* 0x100fe200078e0009 */
[----:B------:R-:W-:Y:S01]  /*a560*/  F2FP.BF16.F32.PACK_AB R132, RZ, R132 ;  /* 0x00000084ff84723e */ /* 0x000fe200000010ff */
[----:B------:R-:W-:Y:S01]  /*a570*/  FMUL R124, R124, R145 ;  /* 0x000000917c7c7220 */ /* 0x000fe20000400000 */
[----:B------:R-:W-:Y:S01]  /*a580*/  F2FP.BF16.F32.PACK_AB R133, RZ, R133 ;  /* 0x00000085ff85723e */ /* 0x000fe200000010ff */
[-C--:B------:R-:W-:Y:S01]  /*a590*/  FMUL R125, R125, R145.reuse ;  /* 0x000000917d7d7220 */ /* 0x080fe20000400000 */
[----:B------:R0:W-:Y:S01]  /*a5a0*/  @P4 STG.E.U16 desc[UR44][R6.64+0x12], R141 ;  /* 0x0000128d06004986 */ /* 0x0001e2000c10152c */
[----:B------:R-:W-:Y:S01]  /*a5b0*/  ISETP.GT.AND P4, PT, R3, RZ, P0 ;  /* 0x000000ff0300720c */ /* 0x000fe20000784270 */
[-C--:B------:R-:W-:Y:S01]  /*a5c0*/  FMUL R126, R126, R145.reuse ;  /* 0x000000917e7e7220 */ /* 0x080fe20000400000 */
[----:B------:R-:W-:Y:S01]  /*a5d0*/  F2FP.BF16.F32.PACK_AB R134, RZ, R134 ;  /* 0x00000086ff86723e */ /* 0x000fe200000010ff */
[----:B------:R-:W-:Y:S01]  /*a5e0*/  @P2 STG.E.U16 desc[UR44][R4.64+0x10], R142 ;  /* 0x0000108e04002986 */ /* 0x000fe2000c10152c */
[----:B------:R-:W-:Y:S01]  /*a5f0*/  ISETP.GT.AND P2, PT, R0, 0x18, PT ;  /* 0x000000180000780c */ /* 0x000fe20003f44270 */
[----:B------:R-:W-:Y:S01]  /*a600*/  FMUL R127, R127, R145 ;  /* 0x000000917f7f7220 */ /* 0x000fe20000400000 */
[----:B------:R-:W-:Y:S01]  /*a610*/  F2FP.BF16.F32.PACK_AB R135, RZ, R135 ;  /* 0x00000087ff87723e */ /* 0x000fe200000010ff */
[----:B------:R-:W-:Y:S01]  /*a620*/  @P3 STG.E.U16 desc[UR44][R4.64+0x12], R143 ;  /* 0x0000128f04003986 */ /* 0x000fe2000c10152c */
[----:B------:R-:W-:Y:S01]  /*a630*/  ISETP.GT.AND P3, PT, R3, 0x8, P0 ;  /* 0x000000080300780c */ /* 0x000fe20000764270 */
[----:B------:R-:W-:Y:S01]  /*a640*/  FMUL R112, R112, R145 ;  /* 0x0000009170707220 */ /* 0x000fe20000400000 */
[----:B------:R-:W-:Y:S01]  /*a650*/  ISETP.GT.AND P0, PT, R0, 0x19, PT ;  /* 0x000000190000780c */ /* 0x000fe20003f04270 */
[--C-:B0-----:R-:W-:Y:S01]  /*a660*/  @P5 IMAD.MOV.U32 R6, RZ, RZ, R8.reuse ;  /* 0x000000ffff065224 */ /* 0x101fe200078e0008 */
[----:B------:R-:W-:Y:S01]  /*a670*/  F2FP.BF16.F32.PACK_AB R120, RZ, R120 ;  /* 0x00000078ff78723e */ /* 0x000fe200000010ff */
[--C-:B------:R-:W-:Y:S01]  /*a680*/  @P5 IMAD.MOV.U32 R7, RZ, RZ, R9.reuse ;  /* 0x000000ffff075224 */ /* 0x100fe200078e0009 */
[----:B------:R-:W-:Y:S01]  /*a690*/  F2FP.BF16.F32.PACK_AB R121, RZ, R121 ;  /* 0x00000079ff79723e */ /* 0x000fe200000010ff */
        /* <DEDUP_REMOVED lines=12> */
[----:B------:R-:W-:Y:S01]  /*a760*/  F2FP.BF16.F32.PACK_AB R126, RZ, R126 ;  /* 0x0000007eff7e723e */ /* 0x000fe200000010ff */
[----:B------:R-:W-:Y:S01]  /*a770*/  FMUL R119, R119, R145 ;  /* 0x0000009177777220 */ /* 0x000fe20000400000 */
[----:B------:R-:W-:Y:S01]  /*a780*/  F2FP.BF16.F32.PACK_AB R127, RZ, R127 ;  /* 0x0000007fff7f723e */ /* 0x000fe200000010ff */
        /* <DEDUP_REMOVED lines=8> */
[C---:B------:R-:W-:Y:S01]  /*a810*/  ISETP.GT.AND P4, PT, R3.reuse, RZ, P0 ;  /* 0x000000ff0300720c */ /* 0x040fe20000784270 */
[----:B------:R-:W-:Y:S01]  /*a820*/  FMUL R106, R106, R145 ;  /* 0x000000916a6a7220 */ /* 0x000fe20000400000 */
[----:B------:R-:W-:Y:S01]  /*a830*/  F2FP.BF16.F32.PACK_AB R115, RZ, R115 ;  /* 0x00000073ff73723e */ /* 0x000fe200000010ff */
[----:B------:R-:W-:Y:S01]  /*a840*/  @P1 STG.E.U16 desc[UR44][R4.64+0x20], R130 ;  /* 0x0000208204001986 */ /* 0x000fe2000c10152c */
[----:B------:R-:W-:Y:S01]  /*a850*/  ISETP.GT.AND P1, PT, R3, 0x8, P2 ;  /* 0x000000080300780c */ /* 0x000fe20001724270 */
[-C--:B------:R-:W-:Y:S01]  /*a860*/  FMUL R107, R107, R145.reuse ;  /* 0x000000916b6b7220 */ /* 0x080fe20000400000 */
[----:B------:R-:W-:Y:S01]  /*a870*/  ISETP.GT.AND P2, PT, R0, 0x20, PT ;  /* 0x000000200000780c */ /* 0x000fe20003f44270 */
        /* <DEDUP_REMOVED lines=251> */
[----:B0-----:R-:W-:Y:S01]  /*b830*/  @P4 IMAD.MOV.U32 R6, RZ, RZ, R8 ;  /* 0x000000ffff064224 */ /* 0x001fe200078e0008 */
[----:B------:R-:W-:Y:S01]  /*b840*/  F2FP.BF16.F32.PACK_AB R36, RZ, R36 ;  /* 0x00000024ff24723e */ /* 0x000fe200000010ff */
[----:B------:R-:W-:Y:S01]  /*b850*/  @P4 IMAD.MOV.U32 R7, RZ, RZ, R9 ;  /* 0x000000ffff074224 */ /* 0x000fe200078e0009 */
        /* <DEDUP_REMOVED lines=10> */
[----:B------:R-:W-:Y:S01]  /*b900*/  FMUL R31, R31, R145 ;  /* 0x000000911f1f7220 */ /* 0x000fe20000400000 */
[----:B------:R-:W-:Y:S01]  /*b910*/  ISETP.GT.AND P2, PT, R0, 0x58, PT ;  /* 0x000000580000780c */ /* 0x000fe20003f44270 */
[----:B------:R-:W-:Y:S01]  /*b920*/  @P3 STG.E.U16 desc[UR44][R4.64+0x92], R111 ;  /* 0x0000926f04003986 */ /* 0x000fe2000c10152c */
[----:B------:R-:W-:-:S02]  /*b930*/  ISETP.GT.AND P3, PT, R3, 0x8, P0 ;  /* 0x000000080300780c */ /* 0x000fc40000764270 */
[----:B------:R-:W-:Y:S01]  /*b940*/  ISETP.GT.AND P0, PT, R0, 0x59, PT ;  /* 0x000000590000780c */ /* 0x000fe20003f04270 */
[----:B0-----:R-:W-:Y:S01]  /*b950*/  @P5 IMAD.MOV.U32 R6, RZ, RZ, R8 ;  /* 0x000000ffff065224 */ /* 0x001fe200078e0008 */
[----:B------:R-:W-:Y:S01]  /*b960*/  F2FP.BF16.F32.PACK_AB R24, RZ, R24 ;  /* 0x00000018ff18723e */ /* 0x000fe200000010ff */
[----:B------:R-:W-:Y:S01]  /*b970*/  @P5 IMAD.MOV.U32 R7, RZ, RZ, R9 ;  /* 0x000000ffff075224 */ /* 0x000fe200078e0009 */
[----:B------:R-:W-:Y:S02]  /*b980*/  F2FP.BF16.F32.PACK_AB R25, RZ, R25 ;  /* 0x00000019ff19723e */ /* 0x000fe400000010ff */
[----:B------:R-:W-:Y:S02]  /*b990*/  F2FP.BF16.F32.PACK_AB R26, RZ, R26 ;  /* 0x0000001aff1a723e */ /* 0x000fe400000010ff */
[----:B------:R0:W-:Y:S01]  /*b9a0*/  @P5 STG.E.U16 desc[UR44][R6.64+0xa0], R96 ;  /* 0x0000a06006005986 */ /* 0x0001e2000c10152c */
[----:B------:R-:W-:Y:S02]  /*b9b0*/  ISETP.GT.AND P5, PT, R3, RZ, P2 ;  /* 0x000000ff0300720c */ /* 0x000fe400017a4270 */
[----:B------:R-:W-:-:S02]  /*b9c0*/  F2FP.BF16.F32.PACK_AB R27, RZ, R27 ;  /* 0x0000001bff1b723e */ /* 0x000fc400000010ff */
[----:B------:R-:W-:Y:S02]  /*b9d0*/  F2FP.BF16.F32.PACK_AB R28, RZ, R28 ;  /* 0x0000001cff1c723e */ /* 0x000fe400000010ff */
[----:B------:R-:W-:Y:S02]  /*b9e0*/  F2FP.BF16.F32.PACK_AB R29, RZ, R29 ;  /* 0x0000001dff1d723e */ /* 0x000fe400000010ff */
[----:B------:R-:W-:Y:S02]  /*b9f0*/  F2FP.BF16.F32.PACK_AB R30, RZ, R30 ;  /* 0x0000001eff1e723e */ /* 0x000fe400000010ff */
[----:B------:R-:W-:Y:S01]  /*ba00*/  F2FP.BF16.F32.PACK_AB R31, RZ, R31 ;  /* 0x0000001fff1f723e */ /* 0x000fe200000010ff */
[----:B0-----:R-:W-:Y:S02]  /*ba10*/  @P4 IMAD.MOV.U32 R6, RZ, RZ, R8 ;  /* 0x000000ffff064224 */ /* 0x001fe400078e0008 */
[----:B------:R-:W-:-:S05]  /*ba20*/  @P4 IMAD.MOV.U32 R7, RZ, RZ, R9 ;  /* 0x000000ffff074224 */ /* 0x000fca00078e0009 */
[----:B------:R0:W-:Y:S01]  /*ba30*/  @P4 STG.E.U16 desc[UR44][R6.64+0xa2], R97 ;  /* 0x0000a26106004986 */ /* 0x0001e2000c10152c */
[----:B------:R-:W-:-:S03]  /*ba40*/  ISETP.GT.AND P4, PT, R3, RZ, P0 ;  /* 0x000000ff0300720c */ /* 0x000fc60000784270 */
[----:B------:R-:W-:Y:S01]  /*ba50*/  @P1 STG.E.U16 desc[UR44][R4.64+0xa0], R98 ;  /* 0x0000a06204001986 */ /* 0x000fe2000c10152c */
[C---:B------:R-:W-:Y:S02]  /*ba60*/  ISETP.GT.AND P1, PT, R3.reuse, 0x8, P2 ;  /* 0x000000080300780c */ /* 0x040fe40001724270 */
[C---:B------:R-:W-:Y:S01]  /*ba70*/  ISETP.GT.AND P2, PT, R0.reuse, 0x60, PT ;  /* 0x000000600000780c */ /* 0x040fe20003f44270 */
[----:B------:R-:W-:Y:S01]  /*ba80*/  @P3 STG.E.U16 desc[UR44][R4.64+0xa2], R99 ;  /* 0x0000a26304003986 */ /* 0x000fe2000c10152c */
[----:B------:R-:W-:Y:S02]  /*ba90*/  ISETP.GT.AND P3, PT, R3, 0x8, P0 ;  /* 0x000000080300780c */ /* 0x000fe40000764270 */
[----:B------:R-:W-:Y:S01]  /*baa0*/  ISETP.GT.AND P0, PT, R0, 0x61, PT ;  /* 0x000000610000780c */ /* 0x000fe20003f04270 */
[----:B0-----:R-:W-:Y:S02]  /*bab0*/  @P5 IMAD.MOV.U32 R6, RZ, RZ, R8 ;  /* 0x000000ffff065224 */ /* 0x001fe400078e0008 */
[----:B------:R-:W-:-:S05]  /*bac0*/  @P5 IMAD.MOV.U32 R7, RZ, RZ, R9 ;  /* 0x000000ffff075224 */ /* 0x000fca00078e0009 */
[----:B------:R0:W-:Y:S01]  /*bad0*/  @P5 STG.E.U16 desc[UR44][R6.64+0xb0], R100 ;  /* 0x0000b06406005986 */ /* 0x0001e2000c10152c */
[----:B------:R-:W-:Y:S01]  /*bae0*/  ISETP.GT.AND P5, PT, R3, RZ, P2 ;  /* 0x000000ff0300720c */ /* 0x000fe200017a4270 */
        /* <DEDUP_REMOVED lines=181> */
[C---:B------:R-:W-:Y:S02]  /*c640*/  ISETP.GT.AND P5, PT, R3.reuse, RZ, P2 ;  /* 0x000000ff0300720c */ /* 0x040fe400017a4270 */
[----:B------:R-:W-:Y:S01]  /*c650*/  ISETP.GT.AND P2, PT, R3, 0x8, P2 ;  /* 0x000000080300780c */ /* 0x000fe20001744270 */
[----:B0-----:R-:W-:Y:S02]  /*c660*/  @P4 IMAD.MOV.U32 R6, RZ, RZ, R8 ;  /* 0x000000ffff064224 */ /* 0x001fe400078e0008 */
[----:B------:R-:W-:-:S05]  /*c670*/  @P4 IMAD.MOV.U32 R7, RZ, RZ, R9 ;  /* 0x000000ffff074224 */ /* 0x000fca00078e0009 */
[----:B------:R0:W-:Y:S01]  /*c680*/  @P4 STG.E.U16 desc[UR44][R6.64+0x182], R41 ;  /* 0x0001822906004986 */ /* 0x0001e2000c10152c */
[C---:B------:R-:W-:Y:S02]  /*c690*/  ISETP.GT.AND P4, PT, R3.reuse, RZ, P0 ;  /* 0x000000ff0300720c */ /* 0x040fe40000784270 */
[----:B------:R-:W-:Y:S01]  /*c6a0*/  ISETP.GT.AND P0, PT, R3, 0x8, P0 ;  /* 0x000000080300780c */ /* 0x000fe20000704270 */
[----:B------:R-:W-:Y:S01]  /*c6b0*/  @P1 STG.E.U16 desc[UR44][R4.64+0x180], R42 ;  /* 0x0001802a04001986 */ /* 0x000fe2000c10152c */
[----:B------:R-:W-:-:S03]  /*c6c0*/  ISETP.GT.AND P1, PT, R0, 0xd1, PT ;  /* 0x000000d10000780c */ /* 0x000fc60003f24270 */
[----:B------:R-:W-:Y:S01]  /*c6d0*/  @P3 STG.E.U16 desc[UR44][R4.64+0x182], R43 ;  /* 0x0001822b04003986 */ /* 0x000fe2000c10152c */
        /* <DEDUP_REMOVED lines=9> */
[----:B------:R-:W-:Y:S04]  /*c770*/  @P2 STG.E.U16 desc[UR44][R4.64+0x190], R46 ;  /* 0x0001902e04002986 */ /* 0x000fe8000c10152c */
[----:B------:R-:W-:Y:S01]  /*c780*/  @P0 STG.E.U16 desc[UR44][R4.64+0x192], R47 ;  /* 0x0001922f04000986 */ /* 0x000fe2000c10152c */
[----:B------:R-:W-:Y:S01]  /*c790*/  ISETP.GT.AND P0, PT, R3, 0x8, P3 ;  /* 0x000000080300780c */ /* 0x000fe20001f04270 */
[----:B0-----:R-:W-:Y:S02]  /*c7a0*/  @P5 IMAD.MOV.U32 R6, RZ, RZ, R8 ;  /* 0x000000ffff065224 */ /* 0x001fe400078e0008 */
[----:B------:R-:W-:-:S05]  /*c7b0*/  @P5 IMAD.MOV.U32 R7, RZ, RZ, R9 ;  /* 0x000000ffff075224 */ /* 0x000fca00078e0009 */
[----:B------:R0:W-:Y:S01]  /*c7c0*/  @P5 STG.E.U16 desc[UR44][R6.64+0x1a0], R32 ;  /* 0x0001a02006005986 */ /* 0x0001e2000c10152c */
[----:B------:R-:W-:Y:S02]  /*c7d0*/  ISETP.GT.AND P5, PT, R3, 0x8, P1 ;  /* 0x000000080300780c */ /* 0x000fe40000fa4270 */
[----:B------:R-:W-:-:S04]  /*c7e0*/  ISETP.GT.AND P1, PT, R0, 0xd9, PT ;  /* 0x000000d90000780c */ /* 0x000fc80003f24270 */
[----:B------:R-:W-:Y:S01]  /*c7f0*/  ISETP.GT.AND P3, PT, R3, RZ, P1 ;  /* 0x000000ff0300720c */ /* 0x000fe20000f64270 */
[----:B0-----:R-:W-:Y:S02]  /*c800*/  @P4 IMAD.MOV.U32 R6, RZ, RZ, R8 ;  /* 0x000000ffff064224 */ /* 0x001fe400078e0008 */
[----:B------:R-:W-:-:S05]  /*c810*/  @P4 IMAD.MOV.U32 R7, RZ, RZ, R9 ;  /* 0x000000ffff074224 */ /* 0x000fca00078e0009 */
[----:B------:R0:W-:Y:S01]  /*c820*/  @P4 STG.E.U16 desc[UR44][R6.64+0x1a2], R33 ;  /* 0x0001a22106004986 */ /* 0x0001e2000c10152c */
[----:B------:R-:W-:-:S03]  /*c830*/  ISETP.GT.AND P4, PT, R0, 0xd8, PT ;  /* 0x000000d80000780c */ /* 0x000fc60003f84270 */
[----:B------:R-:W-:Y:S01]  /*c840*/  @P0 STG.E.U16 desc[UR44][R4.64+0x1a0], R34 ;  /* 0x0001a02204000986 */ /* 0x000fe2000c10152c */
[C---:B------:R-:W-:Y:S02]  /*c850*/  ISETP.GT.AND P2, PT, R3.reuse, RZ, P4 ;  /* 0x000000ff0300720c */ /* 0x040fe40002744270 */
[C---:B------:R-:W-:Y:S01]  /*c860*/  ISETP.GT.AND P4, PT, R3.reuse, 0x8, P4 ;  /* 0x000000080300780c */ /* 0x040fe20002784270 */
[----:B------:R-:W-:Y:S01]  /*c870*/  @P5 STG.E.U16 desc[UR44][R4.64+0x1a2], R35 ;  /* 0x0001a22304005986 */ /* 0x000fe2000c10152c */
[----:B------:R-:W-:Y:S02]  /*c880*/  ISETP.GT.AND P5, PT, R3, 0x8, P1 ;  /* 0x000000080300780c */ /* 0x000fe40000fa4270 */
[C---:B------:R-:W-:Y:S02]  /*c890*/  ISETP.GT.AND P0, PT, R0.reuse, 0xe1, PT ;  /* 0x000000e10000780c */ /* 0x040fe40003f04270 */
[----:B------:R-:W-:-:S05]  /*c8a0*/  ISETP.GT.AND P1, PT, R0, 0xe9, PT ;  /* 0x000000e90000780c */ /* 0x000fca0003f24270 */
[----:B0-----:R-:W-:Y:S02]  /*c8b0*/  @P2 IMAD.MOV.U32 R6, RZ, RZ, R8 ;  /* 0x000000ffff062224 */ /* 0x001fe400078e0008 */
[----:B------:R-:W-:-:S05]  /*c8c0*/  @P2 IMAD.MOV.U32 R7, RZ, RZ, R9 ;  /* 0x000000ffff072224 */ /* 0x000fca00078e0009 */
[----:B------:R0:W-:Y:S01]  /*c8d0*/  @P2 STG.E.U16 desc[UR44][R6.64+0x1b0], R36 ;  /* 0x0001b02406002986 */ /* 0x0001e2000c10152c */
[----:B------:R-:W-:Y:S01]  /*c8e0*/  ISETP.GT.AND P2, PT, R0, 0xe8, PT ;  /* 0x000000e80000780c */ /* 0x000fe20003f44270 */
        /* <DEDUP_REMOVED lines=8> */
[C---:B------:R-:W-:Y:S02]  /*c970*/  ISETP.GT.AND P5, PT, R3.reuse, RZ, P0 ;  /* 0x000000ff0300720c */ /* 0x040fe400007a4270 */
[----:B------:R-:W-:-:S07]  /*c980*/  ISETP.GT.AND P0, PT, R3, 0x8, P0 ;  /* 0x000000080300780c */ /* 0x000fce0000704270 */
[----:B0-----:R-:W-:Y:S02]  /*c990*/  @P4 IMAD.MOV.U32 R6, RZ, RZ, R8 ;  /* 0x000000ffff064224 */ /* 0x001fe400078e0008 */
[----:B------:R-:W-:Y:S02]  /*c9a0*/  @P4 IMAD.MOV.U32 R7, RZ, RZ, R9 ;  /* 0x000000ffff074224 */ /* 0x000fe400078e0009 */
[----:B------:R-:W-:-:S03]  /*c9b0*/  @P3 IMAD.MOV.U32 R2, RZ, RZ, R4 ;  /* 0x000000ffff023224 */ /* 0x000fc600078e0004 */
[----:B------:R0:W-:Y:S01]  /*c9c0*/  @P4 STG.E.U16 desc[UR44][R6.64+0x1c0], R24 ;  /* 0x0001c01806004986 */ /* 0x0001e2000c10152c */
[C---:B------:R-:W-:Y:S02]  /*c9d0*/  ISETP.GT.AND P4, PT, R3.reuse, RZ, P1 ;  /* 0x000000ff0300720c */ /* 0x040fe40000f84270 */
[----:B------:R-:W-:Y:S01]  /*c9e0*/  ISETP.GT.AND P1, PT, R3, 0x8, P1 ;  /* 0x000000080300780c */ /* 0x000fe20000f24270 */
[----:B0-----:R-:W-:Y:S02]  /*c9f0*/  @P5 IMAD.MOV.U32 R6, RZ, RZ, R8 ;  /* 0x000000ffff065224 */ /* 0x001fe400078e0008 */
[----:B------:R-:W-:-:S05]  /*ca00*/  @P5 IMAD.MOV.U32 R7, RZ, RZ, R9 ;  /* 0x000000ffff075224 */ /* 0x000fca00078e0009 */
[----:B------:R-:W-:Y:S01]  /*ca10*/  @P5 STG.E.U16 desc[UR44][R6.64+0x1c2], R25 ;  /* 0x0001c21906005986 */ /* 0x000fe2000c10152c */
[C---:B------:R-:W-:Y:S02]  /*ca20*/  ISETP.GT.AND P5, PT, R3.reuse, RZ, P2 ;  /* 0x000000ff0300720c */ /* 0x040fe400017a4270 */
[----:B------:R-:W-:Y:S01]  /*ca30*/  ISETP.GT.AND P2, PT, R3, 0x8, P2 ;  /* 0x000000080300780c */ /* 0x000fe20001744270 */
[----:B------:R-:W-:-:S05]  /*ca40*/  @P3 IMAD.MOV.U32 R3, RZ, RZ, R5 ;  /* 0x000000ffff033224 */ /* 0x000fca00078e0005 */
[----:B------:R0:W-:Y:S02]  /*ca50*/  @P3 STG.E.U16 desc[UR44][R2.64+0x1c0], R26 ;  /* 0x0001c01a02003986 */ /* 0x0001e4000c10152c */
[----:B0-----:R-:W-:Y:S02]  /*ca60*/  @P0 IMAD.MOV.U32 R2, RZ, RZ, R4 ;  /* 0x000000ffff020224 */ /* 0x001fe400078e0004 */
[----:B------:R-:W-:-:S05]  /*ca70*/  @P0 IMAD.MOV.U32 R3, RZ, RZ, R5 ;  /* 0x000000ffff030224 */ /* 0x000fca00078e0005 */
[----:B------:R0:W-:Y:S02]  /*ca80*/  @P0 STG.E.U16 desc[UR44][R2.64+0x1c2], R27 ;  /* 0x0001c21b02000986 */ /* 0x0001e4000c10152c */
[----:B0-----:R-:W-:Y:S02]  /*ca90*/  @P5 IMAD.MOV.U32 R2, RZ, RZ, R8 ;  /* 0x000000ffff025224 */ /* 0x001fe400078e0008 */
[----:B------:R-:W-:-:S05]  /*caa0*/  @P5 IMAD.MOV.U32 R3, RZ, RZ, R9 ;  /* 0x000000ffff035224 */ /* 0x000fca00078e0009 */
[----:B------:R0:W-:Y:S04]  /*cab0*/  @P5 STG.E.U16 desc[UR44][R2.64+0x1d0], R28 ;  /* 0x0001d01c02005986 */ /* 0x0001e8000c10152c */
[----:B------:R1:W-:Y:S01]  /*cac0*/  @P4 STG.E.U16 desc[UR44][R8.64+0x1d2], R29 ;  /* 0x0001d21d08004986 */ /* 0x0003e2000c10152c */
[----:B0-----:R-:W-:Y:S02]  /*cad0*/  @P2 IMAD.MOV.U32 R2, RZ, RZ, R4 ;  /* 0x000000ffff022224 */ /* 0x001fe400078e0004 */
[----:B------:R-:W-:-:S05]  /*cae0*/  @P2 IMAD.MOV.U32 R3, RZ, RZ, R5 ;  /* 0x000000ffff032224 */ /* 0x000fca00078e0005 */
[----:B------:R1:W-:Y:S04]  /*caf0*/  @P2 STG.E.U16 desc[UR44][R2.64+0x1d0], R30 ;  /* 0x0001d01e02002986 */ /* 0x0003e8000c10152c */
[----:B------:R1:W-:Y:S02]  /*cb00*/  @P1 STG.E.U16 desc[UR44][R4.64+0x1d2], R31 ;  /* 0x0001d21f04001986 */ /* 0x0003e4000c10152c */
.L_x_274:
[----:B------:R-:W-:Y:S05]  /*cb10*/  BSYNC B0 ;  /* 0x0000000000007941 */ /* 0x000fea0003800000 */
.L_x_36:
[----:B-1----:R-:W2:Y:S01]  /*cb20*/  LDL.64 R2, [R1] ;  /* 0x0000000001027983 */ /* 0x002ea20000100a00 */
[----:B------:R-:W-:Y:S01]  /*cb30*/  ULDC.64 UR4, c[0x0][0x650] ;  /* 0x0001940000047ab9 */ /* 0x000fe20000000a00 */
[----:B------:R1:W-:Y:S01]  /*cb40*/  SYNCS.ARRIVE.TRANS64.A1T0 RZ, [R154+UR42], RZ ;  /* 0x000000ff9aff79a7 */ /* 0x0003e2000810002a */
[----:B0-----:R-:W-:Y:S01]  /*cb50*/  PRMT R0, RZ, 0x7610, R0 ;  /* 0x00007610ff007816 */ /* 0x001fe20000000000 */
[----:B------:R-:W-:Y:S02]  /*cb60*/  IMAD.MOV.U32 R19, RZ, RZ, -0x1 ;  /* 0xffffffffff137424 */ /* 0x000fe400078e00ff */
[----:B-----5:R-:W-:Y:S01]  /*cb70*/  IMAD.MOV.U32 R22, RZ, RZ, -0x1 ;  /* 0xffffffffff167424 */ /* 0x020fe200078e00ff */
[----:B--2---:R-:W-:-:S04]  /*cb80*/  LEA R18, P0, R2, R18, 0x1 ;  /* 0x0000001202127211 */ /* 0x004fc800078008ff */
[----:B------:R-:W-:Y:S01]  /*cb90*/  LEA.HI.X R17, R2, R17, R23, 0x1, P0 ;  /* 0x0000001102117211 */ /* 0x000fe200000f0c17 */
[----:B------:R-:W-:Y:S01]  /*cba0*/  IMAD.MOV.U32 R2, RZ, RZ, -0x1 ;  /* 0xffffffffff027424 */ /* 0x000fe200078e00ff */
[----:B------:R-:W-:-:S04]  /*cbb0*/  ISETP.GE.U32.AND P0, PT, R18, UR4, PT ;  /* 0x0000000412007c0c */ /* 0x000fc8000bf06070 */
[----:B------:R-:W-:-:S13]  /*cbc0*/  ISETP.GE.U32.AND.EX P0, PT, R17, UR5, PT, P0 ;  /* 0x0000000511007c0c */ /* 0x000fda000bf06100 */
[----:B-1----:R-:W-:Y:S05]  /*cbd0*/  @P0 BRA `(.L_x_275) ;  /* 0x0000000400700947 */ /* 0x002fea0003800000 */
[----:B------:R-:W0:Y:S01]  /*cbe0*/  S2R R10, SR_CTAID.X ;  /* 0x00000000000a7919 */ /* 0x000e220000002500 */
[----:B------:R-:W1:Y:S01]  /*cbf0*/  LDC.64 R8, c[0x0][0x628] ;  /* 0x00018a00ff087b82 */ /* 0x000e620000000a00 */
[----:B------:R-:W-:Y:S01]  /*cc00*/  ULDC UR4, c[0x0][0x150] ;  /* 0x0000540000047ab9 */ /* 0x000fe20000000800 */
[----:B------:R-:W-:Y:S01]  /*cc10*/  IMAD.MOV.U32 R6, RZ, RZ, R18 ;  /* 0x000000ffff067224 */ /* 0x000fe200078e0012 */
[----:B------:R-:W2:Y:S01]  /*cc20*/  S2R R20, SR_CTAID.Y ;  /* 0x0000000000147919 */ /* 0x000ea20000002600 */
[----:B------:R-:W-:-:S04]  /*cc30*/  IMAD.MOV.U32 R7, RZ, RZ, R17 ;  /* 0x000000ffff077224 */ /* 0x000fc800078e0011 */
[----:B------:R-:W2:Y:S08]  /*cc40*/  LDC R15, c[0x0][0x144] ;  /* 0x00005100ff0f7b82 */ /* 0x000eb00000000800 */
[----:B------:R-:W2:Y:S08]  /*cc50*/  LDC R0, c[0x0][0x630] ;  /* 0x00018c00ff007b82 */ /* 0x000eb00000000800 */
[----:B------:R-:W2:Y:S01]  /*cc60*/  LDC.64 R12, c[0x0][0x620] ;  /* 0x00018800ff0c7b82 */ /* 0x000ea20000000a00 */
[----:B-1----:R-:W-:-:S04]  /*cc70*/  ISETP.NE.U32.AND P0, PT, R8, RZ, PT ;  /* 0x000000ff0800720c */ /* 0x002fc80003f05070 */
[----:B------:R-:W-:Y:S02]  /*cc80*/  ISETP.NE.AND.EX P0, PT, R9, RZ, PT, P0 ;  /* 0x000000ff0900720c */ /* 0x000fe40003f05300 */
[----:B0-----:R-:W-:-:S05]  /*cc90*/  I2FP.F32.U32 R2, R10 ;  /* 0x0000000a00027245 */ /* 0x001fca0000201000 */
[----:B------:R-:W-:-:S04]  /*cca0*/  FMUL R2, R2, UR4 ;  /* 0x0000000402027c20 */ /* 0x000fc80008400000 */
[----:B------:R0:W1:Y:S02]  /*ccb0*/  F2I.U32.TRUNC.NTZ R14, R2 ;  /* 0x00000002000e7305 */ /* 0x000064000020f000 */
[----:B------:R-:W-:Y:S05]  /*ccc0*/  @!P0 BRA `(.L_x_276) ;  /* 0x0000000000288947 */ /* 0x000fea0003800000 */
[----:B------:R-:W5:Y:S02]  /*ccd0*/  LDC R3, c[0x0][0x634] ;  /* 0x00018d00ff037b82 */ /* 0x000f640000000800 */
[----:B-----5:R-:W-:-:S05]  /*cce0*/  IADD3 R7, P0, R18, R3, RZ ;  /* 0x0000000312077210 */ /* 0x020fca0007f1e0ff */
[----:B------:R-:W-:-:S04]  /*ccf0*/  IMAD.X R11, RZ, RZ, R17, P0 ;  /* 0x000000ffff0b7224 */ /* 0x000fc800000e0611 */
[----:B0-----:R-:W-:-:S04]  /*cd00*/  IMAD.WIDE.U32 R2, R11, R8, RZ ;  /* 0x000000080b027225 */ /* 0x001fc800078e00ff */
[----:B---34-:R-:W-:-:S04]  /*cd10*/  IMAD.WIDE.U32 R4, P0, R7, R9, R2 ;  /* 0x0000000907047225 */ /* 0x018fc80007800002 */
[----:B------:R-:W-:-:S04]  /*cd20*/  IMAD.WIDE.U32 R2, R7, R8, RZ ;  /* 0x0000000807027225 */ /* 0x000fc800078e00ff */
[----:B------:R-:W-:Y:S01]  /*cd30*/  IMAD.X R7, RZ, RZ, RZ, P0 ;  /* 0x000000ffff077224 */ /* 0x000fe200000e06ff */
[----:B------:R-:W-:Y:S01]  /*cd40*/  IADD3 RZ, P0, R3, R4, RZ ;  /* 0x0000000403ff7210 */ /* 0x000fe20007f1e0ff */
[----:B------:R-:W-:-:S04]  /*cd50*/  IMAD.MOV.U32 R6, RZ, RZ, R5 ;  /* 0x000000ffff067224 */ /* 0x000fc800078e0005 */
[----:B------:R-:W-:-:S08]  /*cd60*/  IMAD.WIDE.U32.X R6, R11, R9, R6, P0 ;  /* 0x000000090b067225 */ /* 0x000fd000000e0406 */
.L_x_276:
[----:B------:R-:W5:Y:S01]  /*cd70*/  LDC.64 R26, c[0x0][0x640] ;  /* 0x00019000ff1a7b82 */ /* 0x000f620000000a00 */
[-C--:B--2---:R-:W-:Y:S01]  /*cd80*/  SHF.R.U64 R11, R6, R0.reuse, R7 ;  /* 0x00000000060b7219 */ /* 0x084fe20000001207 */
[----:B------:R-:W-:Y:S01]  /*cd90*/  IMAD.MOV.U32 R19, RZ, RZ, R17 ;  /* 0x000000ffff137224 */ /* 0x000fe200078e0011 */
[----:B------:R-:W-:Y:S01]  /*cda0*/  SHF.R.U32.HI R0, RZ, R0, R7 ;  /* 0x00000000ff007219 */ /* 0x000fe20000011607 */
[----:B-1----:R-:W-:Y:S01]  /*cdb0*/  IMAD.MOV R14, RZ, RZ, -R14 ;  /* 0x000000ffff0e7224 */ /* 0x002fe200078e0a0e */
[----:B---34-:R-:W-:Y:S01]  /*cdc0*/  IADD3 R5, P0, RZ, -R11, RZ ;  /* 0x8000000bff057210 */ /* 0x018fe20007f1e0ff */
[----:B------:R-:W-:Y:S01]  /*cdd0*/  ULDC UR4, c[0x0][0x154] ;  /* 0x0000550000047ab9 */ /* 0x000fe20000000800 */
[----:B------:R-:W-:Y:S01]  /*cde0*/  IMAD.MOV.U32 R7, RZ, RZ, 0x1 ;  /* 0x00000001ff077424 */ /* 0x000fe200078e00ff */
[----:B------:R-:W1:Y:S01]  /*cdf0*/  LDC R4, c[0x0][0x618] ;  /* 0x00018600ff047b82 */ /* 0x000e620000000800 */
[----:B------:R-:W-:Y:S02]  /*ce00*/  IMAD R22, R15, R14, R10 ;  /* 0x0000000e0f167224 */ /* 0x000fe400078e020a */
[----:B------:R-:W-:-:S04]  /*ce10*/  IMAD.X R3, RZ, RZ, ~R0, P0 ;  /* 0x000000ffff037224 */ /* 0x000fc800000e0e00 */
[-C--:B------:R-:W-:Y:S01]  /*ce20*/  IMAD R0, R3, R12.reuse, RZ ;  /* 0x0000000c03007224 */ /* 0x080fe200078e02ff */
[----:B------:R-:W2:Y:S01]  /*ce30*/  LDC R6, c[0x0][0x608] ;  /* 0x00018200ff067b82 */ /* 0x000ea20000000800 */
[----:B0-----:R-:W-:-:S04]  /*ce40*/  IMAD.WIDE.U32 R2, R5, R12, R18 ;  /* 0x0000000c05027225 */ /* 0x001fc800078e0012 */
[----:B------:R-:W-:Y:S01]  /*ce50*/  IMAD R5, R5, R13, R0 ;  /* 0x0000000d05057224 */ /* 0x000fe200078e0200 */
[----:B------:R-:W-:Y:S02]  /*ce60*/  I2FP.F32.U32 R0, R20 ;  /* 0x0000001400007245 */ /* 0x000fe40000201000 */
[----:B------:R-:W0:Y:S01]  /*ce70*/  LDC R24, c[0x0][0x658] ;  /* 0x00019600ff187b82 */ /* 0x000e220000000800 */
[----:B------:R-:W-:Y:S01]  /*ce80*/  IMAD.IADD R3, R3, 0x1, R5 ;  /* 0x0000000103037824 */ /* 0x000fe200078e0205 */
[----:B-----5:R-:W-:Y:S01]  /*ce90*/  ISETP.NE.U32.AND P0, PT, R26, RZ, PT ;  /* 0x000000ff1a00720c */ /* 0x020fe20003f05070 */
[----:B------:R-:W-:Y:S01]  /*cea0*/  FMUL R0, R0, UR4 ;  /* 0x0000000400007c20 */ /* 0x000fe20008400000 */
[----:B------:R-:W-:Y:S02]  /*ceb0*/  IMAD.MOV.U32 R5, RZ, RZ, -0x1 ;  /* 0xffffffffff057424 */ /* 0x000fe400078e00ff */
[----:B------:R-:W-:Y:S01]  /*cec0*/  ISETP.NE.AND.EX P0, PT, R27, RZ, PT, P0 ;  /* 0x000000ff1b00720c */ /* 0x000fe20003f05300 */
[----:B------:R3:W4:Y:S01]  /*ced0*/  F2I.U32.TRUNC.NTZ R12, R0 ;  /* 0x00000000000c7305 */ /* 0x000722000020f000 */
[----:B------:R-:W3:Y:S01]  /*cee0*/  LDC R15, c[0x0][0x148] ;  /* 0x00005200ff0f7b82 */ /* 0x000ee20000000800 */
[----:B-1----:R-:W-:-:S02]  /*cef0*/  SHF.R.U64 R10, R2, R4, R3 ;  /* 0x00000004020a7219 */ /* 0x002fc40000001203 */
[----:B------:R-:W-:-:S05]  /*cf00*/  SHF.R.U32.HI R3, RZ, R4, R3 ;  /* 0x00000004ff037219 */ /* 0x000fca0000011603 */
[----:B------:R-:W1:Y:S01]  /*cf10*/  LDC R14, c[0x0][0x600] ;  /* 0x00018000ff0e7b82 */ /* 0x000e620000000800 */
[-CC-:B--2---:R-:W-:Y:S02]  /*cf20*/  SHF.R.U64 R8, R10, R6.reuse, R3.reuse ;  /* 0x000000060a087219 */ /* 0x184fe40000001203 */
[----:B------:R-:W-:-:S05]  /*cf30*/  SHF.R.U32.HI R3, RZ, R6, R3 ;  /* 0x00000006ff037219 */ /* 0x000fca0000011603 */
[----:B------:R-:W2:Y:S01]  /*cf40*/  LDC R21, c[0x0][0x648] ;  /* 0x00019200ff157b82 */ /* 0x000ea20000000800 */
[-CC-:B0-----:R-:W-:Y:S02]  /*cf50*/  SHF.R.U64 R13, R8, R24.reuse, R3.reuse ;  /* 0x00000018080d7219 */ /* 0x181fe40000001203 */
[-C--:B------:R-:W-:Y:S02]  /*cf60*/  SHF.L.U32 R5, R5, R24.reuse, RZ ;  /* 0x0000001805057219 */ /* 0x080fe400000006ff */
[-C--:B------:R-:W-:Y:S01]  /*cf70*/  SHF.R.U32.HI R3, RZ, R24.reuse, R3 ;  /* 0x00000018ff037219 */ /* 0x080fe20000011603 */
[----:B------:R-:W-:Y:S01]  /*cf80*/  IMAD.MOV.U32 R2, RZ, RZ, R13 ;  /* 0x000000ffff027224 */ /* 0x000fe200078e000d */
[----:B------:R-:W-:Y:S01]  /*cf90*/  SHF.L.U32 R24, R7, R24, RZ ;  /* 0x0000001807187219 */ /* 0x000fe200000006ff */
[----:B------:R-:W0:Y:S01]  /*cfa0*/  LDC R25, c[0x0][0x638] ;  /* 0x00018e00ff197b82 */ /* 0x000e220000000800 */
[----:B------:R-:W-:-:S07]  /*cfb0*/  LOP3.LUT R19, RZ, R5, RZ, 0x33, !PT ;  /* 0x00000005ff137212 */ /* 0x000fce00078e33ff */
[----:B------:R-:W0:Y:S01]  /*cfc0*/  LDC R28, c[0x0][0x610] ;  /* 0x00018400ff1c7b82 */ /* 0x000e220000000800 */
[----:B----4-:R-:W-:Y:S05]  /*cfd0*/  @!P0 BRA `(.L_x_277) ;  /* 0x0000000000288947 */ /* 0x010fea0003800000 */
[----:B---3--:R-:W3:Y:S02]  /*cfe0*/  LDC R0, c[0x0][0x64c] ;  /* 0x00019300ff007b82 */ /* 0x008ee40000000800 */
[----:B---3--:R-:W-:-:S05]  /*cff0*/  IADD3 R7, P0, R13, R0, RZ ;  /* 0x000000000d077210 */ /* 0x008fca0007f1e0ff */
        /* <DEDUP_REMOVED lines=8> */
.L_x_277:
[----:B------:R-:W4:Y:S01]  /*d080*/  LDC R4, c[0x0][0x65c] ;  /* 0x00019700ff047b82 */ /* 0x000f220000000800 */
[----:B--23--:R-:W-:Y:S01]  /*d090*/  SHF.R.U64 R0, R2, R21, R3 ;  /* 0x0000001502007219 */ /* 0x00cfe20000001203 */
[----:B-1----:R-:W-:Y:S01]  /*d0a0*/  VIADD R3, R14, 0xffffffff ;  /* 0xffffffff0e037836 */ /* 0x002fe20000000000 */
[----:B------:R-:W-:Y:S01]  /*d0b0*/  LOP3.LUT R19, R8, R19, RZ, 0xc0, !PT ;  /* 0x0000001308137212 */ /* 0x000fe200078ec0ff */
[----:B------:R-:W-:Y:S02]  /*d0c0*/  IMAD.MOV R12, RZ, RZ, -R12 ;  /* 0x000000ffff0c7224 */ /* 0x000fe400078e0a0c */
[----:B------:R-:W-:Y:S01]  /*d0d0*/  IMAD.MOV R2, RZ, RZ, -R0 ;  /* 0x000000ffff027224 */ /* 0x000fe200078e0a00 */
[----:B------:R-:W-:Y:S01]  /*d0e0*/  LOP3.LUT R3, R10, R3, RZ, 0xc0, !PT ;  /* 0x000000030a037212 */ /* 0x000fe200078ec0ff */
[----:B------:R-:W-:Y:S02]  /*d0f0*/  IMAD R19, R24, R0, R19 ;  /* 0x0000000018137224 */ /* 0x000fe400078e0213 */
[----:B0-----:R-:W-:-:S04]  /*d100*/  IMAD R0, R2, R25, R13 ;  /* 0x0000001902007224 */ /* 0x001fc800078e020d */
[----:B------:R-:W-:Y:S01]  /*d110*/  IMAD R2, R0, R14, R3 ;  /* 0x0000000e00027224 */ /* 0x000fe200078e0203 */
[----:B----4-:R-:W-:Y:S01]  /*d120*/  ISETP.NE.AND P0, PT, R4, 0x1, PT ;  /* 0x000000010400780c */ /* 0x010fe20003f05270 */
[----:B------:R-:W-:-:S05]  /*d130*/  IMAD.MOV.U32 R4, RZ, RZ, 0x1 ;  /* 0x00000001ff047424 */ /* 0x000fca00078e00ff */
[----:B------:R-:W-:-:S07]  /*d140*/  PRMT R0, R4, 0x7610, R0 ;  /* 0x0000761004007816 */ /* 0x000fce0000000000 */
[----:B------:R-:W-:-:S04]  /*d150*/  @P0 IMAD R22, R15, R12, R20 ;  /* 0x0000000c0f160224 */ /* 0x000fc800078e0214 */
[----:B------:R-:W-:-:S05]  /*d160*/  IMAD R19, R19, R28, R22 ;  /* 0x0000001c13137224 */ /* 0x000fca00078e0216 */
[----:B------:R-:W-:Y:S02]  /*d170*/  SEL R22, R2, R19, !P0 ;  /* 0x0000001302167207 */ /* 0x000fe40004000000 */
[----:B------:R-:W-:Y:S01]  /*d180*/  SEL R19, R19, R2, !P0 ;  /* 0x0000000213137207 */ /* 0x000fe20004000000 */
[----:B------:R-:W-:-:S07]  /*d190*/  IMAD.MOV.U32 R2, RZ, RZ, R11 ;  /* 0x000000ffff027224 */ /* 0x000fce00078e000b */
.L_x_275:
[----:B------:R-:W-:Y:S02]  /*d1a0*/  LOP3.LUT P0, RZ, R0, 0xff, RZ, 0xc0, !PT ;  /* 0x000000ff00ff7812 */ /* 0x000fe4000780c0ff */
[----:B------:R-:W-:-:S11]  /*d1b0*/  LOP3.LUT R157, R157, 0x1, RZ, 0x3c, !PT ;  /* 0x000000019d9d7812 */ /* 0x000fd600078e3cff */
[----:B------:R-:W-:Y:S05]  /*d1c0*/  @P0 BRA `(.L_x_278) ;  /* 0xffffff4400380947 */ /* 0x000fea000383ffff */
[----:B------:R-:W-:Y:S05]  /*d1d0*/  EXIT ;  /* 0x000000000000794d */ /* 0x000fea0003800000 */
.L_x_17:
[----:B------:R-:W-:-:S08]  /*d1e0*/  ISETP.NE.AND P0, PT, R5, RZ, PT ;  /* 0x000000ff0500720c */ /* 0x000fd00003f05270 */
[----:B0-----:R-:W0:-:S00]  /*d1f0*/  USETMAXREG.DEALLOC.CTAPOOL 0x28 ;  /* 0x00000028000079c8 */ /* 0x001e0000080e0500 */
[----:B------:R-:W-:Y:S05]  /*d200*/  @P0 EXIT ;  /* 0x000000000000094d */ /* 0x000fea0003800000 */
[----:B0-----:R-:W-:Y:S01]  /*d210*/  LOP3.LUT P0, RZ, R8, 0xff, RZ, 0xc0, !PT ;  /* 0x000000ff08ff7812 */ /* 0x001fe2000780c0ff */
[----:B------:R-:W-:Y:S02]  /*d220*/  IMAD.MOV.U32 R0, RZ, RZ, 0x1 ;  /* 0x00000001ff007424 */ /* 0x000fe400078e00ff */
[----:B------:R-:W-:-:S10]  /*d230*/  IMAD.MOV.U32 R7, RZ, RZ, RZ ;  /* 0x000000ffff077224 */ /* 0x000fd400078e00ff */
[----:B------:R-:W-:Y:S05]  /*d240*/  @!P0 BRA `(.L_x_279) ;  /* 0x0000000c00348947 */ /* 0x000fea0003800000 */
[----:B------:R-:W0:Y:S01]  /*d250*/  S2R R9, SR_CgaCtaId ;  /* 0x0000000000097919 */ /* 0x000e220000008800 */
[----:B------:R-:W-:Y:S01]  /*d260*/  LOP3.LUT P0, RZ, R4, 0x1f, RZ, 0xc0, !PT ;  /* 0x0000001f04ff7812 */ /* 0x000fe2000780c0ff */
[----:B------:R-:W-:Y:S01]  /*d270*/  ULDC UR5, c[0x0][0x658] ;  /* 0x0001960000057ab9 */ /* 0x000fe20000000800 */
[----:B------:R-:W-:Y:S01]  /*d280*/  UMOV UR6, 0xffffffff ;  /* 0xffffffff00067882 */ /* 0x000fe20000000000 */
[----:B------:R-:W-:Y:S01]  /*d290*/  BSSY B0, `(.L_x_279) ;  /* 0x00000c8000007945 */ /* 0x000fe20003800000 */
[----:B------:R-:W-:Y:S01]  /*d2a0*/  USHF.L.U32 UR6, UR6, UR5, URZ ;  /* 0x0000000506067299 */ /* 0x000fe2000800063f */
[C---:B------:R-:W-:Y:S01]  /*d2b0*/  ISETP.NE.AND P2, PT, R3.reuse, RZ, PT ;  /* 0x000000ff0300720c */ /* 0x040fe20003f45270 */
[----:B------:R-:W-:Y:S01]  /*d2c0*/  IMAD.MOV.U32 R8, RZ, RZ, 0x1 ;  /* 0x00000001ff087424 */ /* 0x000fe200078e00ff */
[----:B------:R-:W-:Y:S01]  /*d2d0*/  ISETP.NE.OR P0, PT, R3, RZ, !P0 ;  /* 0x000000ff0300720c */ /* 0x000fe20004705670 */
[----:B------:R-:W-:Y:S01]  /*d2e0*/  IMAD.MOV.U32 R0, RZ, RZ, 0x1 ;  /* 0x00000001ff007424 */ /* 0x000fe200078e00ff */
[----:B------:R-:W-:Y:S01]  /*d2f0*/  LOP3.LUT R6, R16, 0x2, RZ, 0xfc, !PT ;  /* 0x0000000210067812 */ /* 0x000fe200078efcff */
[----:B------:R-:W-:Y:S01]  /*d300*/  IMAD.MOV.U32 R7, RZ, RZ, RZ ;  /* 0x000000ffff077224 */ /* 0x000fe200078e00ff */
[----:B------:R-:W-:Y:S01]  /*d310*/  ULDC UR4, c[0x0][0x600] ;  /* 0x0001800000047ab9 */ /* 0x000fe20000000800 */
[----:B------:R-:W-:Y:S01]  /*d320*/  UMOV UR7, 0x1 ;  /* 0x0000000100077882 */ /* 0x000fe20000000000 */
[----:B------:R-:W-:-:S02]  /*d330*/  UIADD3 UR19, UR38, 0x1, URZ ;  /* 0x0000000126137890 */ /* 0x000fc4000fffe03f */
[----:B------:R-:W-:Y:S02]  /*d340*/  UIADD3 UR15, UR4, -0x1, URZ ;  /* 0xffffffff040f7890 */ /* 0x000fe4000fffe03f */
[----:B------:R-:W-:Y:S02]  /*d350*/  USHF.L.U32 UR17, UR7, UR5, URZ ;  /* 0x0000000507117299 */ /* 0x000fe4000800063f */
[----:B------:R-:W-:Y:S01]  /*d360*/  ULOP3.LUT UR16, URZ, UR6, URZ, 0x33, !UPT ;  /* 0x000000063f107292 */ /* 0x000fe2000f8e333f */
[----:B------:R-:W-:Y:S01]  /*d370*/  ULDC.64 UR20, c[0x0][0x198] ;  /* 0x0000660000147ab9 */ /* 0x000fe20000000a00 */
[----:B0-----:R-:W-:-:S10]  /*d380*/  LOP3.LUT R9, R9, 0x1, RZ, 0xc0, !PT ;  /* 0x0000000109097812 */ /* 0x001fd400078ec0ff */
.L_x_291:
[----:B------:R-:W-:-:S03]  /*d390*/  UMOV UR4, 0xffffffff ;  /* 0xffffffff00047882 */ /* 0x000fc60000000000 */
[----:B------:R-:W-:Y:S05]  /*d3a0*/  BRA.DIV UR4, `(.L_x_280) ;  /* 0x0000001204147947 */ /* 0x000fea000b800000 */
[----:B------:R-:W-:-:S13]  /*d3b0*/  ELECT P6, URZ, PT ;  /* 0x00000000003f782f */ /* 0x000fda00038c0000 */
.L_x_305:
[----:B------:R-:W0:Y:S01]  /*d3c0*/  LDC R3, c[0x0][0x28c] ;  /* 0x0000a300ff037b82 */ /* 0x000e220000000800 */
[----:B------:R-:W-:Y:S01]  /*d3d0*/  BSSY B1, `(.L_x_281) ;  /* 0x000003b000017945 */ /* 0x000fe20003800000 */
[----:B0-----:R-:W-:-:S13]  /*d3e0*/  ISETP.LT.OR P6, PT, R3, 0x1, !P6 ;  /* 0x000000010300780c */ /* 0x001fda00077c1670 */
[----:B------:R-:W-:Y:S05]  /*d3f0*/  @P6 BRA `(.L_x_282) ;  /* 0x0000000000e06947 */ /* 0x000fea0003800000 */
[----:B------:R-:W-:Y:S02]  /*d400*/  IMAD R22, R22, 0x2, R9 ;  /* 0x0000000216167824 */ /* 0x000fe400078e0209 */
[----:B------:R-:W-:Y:S02]  /*d410*/  IMAD.SHL.U32 R19, R19, 0x40, RZ ;  /* 0x0000004013137824 */ /* 0x000fe400078e00ff */
[----:B------:R-:W-:Y:S02]  /*d420*/  IMAD.MOV.U32 R13, RZ, RZ, RZ ;  /* 0x000000ffff0d7224 */ /* 0x000fe400078e00ff */
[----:B------:R-:W-:Y:S02]  /*d430*/  IMAD.U32 R14, RZ, RZ, UR19 ;  /* 0x00000013ff0e7e24 */ /* 0x000fe4000f8e00ff */
[----:B------:R-:W-:Y:S02]  /*d440*/  IMAD.MOV.U32 R3, RZ, RZ, R0 ;  /* 0x000000ffff037224 */ /* 0x000fe400078e0000 */
[----:B------:R-:W-:-:S02]  /*d450*/  IMAD.MOV.U32 R4, RZ, RZ, R7 ;  /* 0x000000ffff047224 */ /* 0x000fc400078e0007 */
[----:B------:R-:W-:-:S07]  /*d460*/  IMAD R22, R22, 0x78, RZ ;  /* 0x0000007816167824 */ /* 0x000fce00078e02ff */
.L_x_286:
[----:B------:R-:W0:Y:S01]  /*d470*/  S2R R10, SR_CgaCtaId ;  /* 0x00000000000a7919 */ /* 0x000e220000008800 */
[----:B------:R-:W-:-:S04]  /*d480*/  MOV R5, 0x400 ;  /* 0x0000040000057802 */ /* 0x000fc80000000f00 */
[----:B0-----:R-:W-:Y:S02]  /*d490*/  LEA R11, R10, R5, 0x18 ;  /* 0x000000050a0b7211 */ /* 0x001fe400078ec0ff */
[----:B------:R-:W-:Y:S01]  /*d4a0*/  SHF.L.U32 R5, R3, 0x1f, RZ ;  /* 0x0000001f03057819 */ /* 0x000fe200000006ff */
[----:B------:R-:W0:Y:S02]  /*d4b0*/  @!P2 LDC R10, c[0x0][0x500] ;  /* 0x00014000ff0aab82 */ /* 0x000e240000000800 */
[----:B------:R-:W-:-:S04]  /*d4c0*/  IMAD R12, R4, 0x8, R11 ;  /* 0x00000008040c7824 */ /* 0x000fc800078e020b */
[----:B------:R-:W1:Y:S02]  /*d4d0*/  SYNCS.PHASECHK.TRANS64.TRYWAIT P1, [R12+URZ+0x28], R5 ;  /* 0x000028050c0075a7 */ /* 0x000e64000802017f */
[----:B-1----:R-:W-:Y:S05]  /*d4e0*/  @!P1 BRA `(.L_x_283) ;  /* 0x0000000c00e49947 */ /* 0x002fea0003800000 */
.L_x_306:
[----:B-1----:R-:W-:Y:S01]  /*d4f0*/  PRMT R5, R6, 0x9910, RZ ;  /* 0x0000991006057816 */ /* 0x002fe200000000ff */
[----:B0-----:R0:W-:Y:S03]  /*d500*/  @!P2 SYNCS.ARRIVE.TRANS64 RZ, [R12+URZ], R10 ;  /* 0x0000000a0cffa9a7 */ /* 0x0011e6000800003f */
[----:B------:R-:W-:-:S13]  /*d510*/  ISETP.NE.AND P1, PT, R5, 0x2, PT ;  /* 0x000000020500780c */ /* 0x000fda0003f25270 */
[----:B0-----:R-:W-:Y:S05]  /*d520*/  @P1 BRA `(.L_x_284) ;  /* 0x0000000000041947 */ /* 0x001fea0003800000 */
[----:B------:R-:W-:Y:S01]  /*d530*/  BPT.TRAP 0x1 ;  /* 0x000000040000795c */ /* 0x000fe20000300000 */
.L_x_284:
[----:B------:R-:W-:Y:S05]  /*d540*/  @P0 BRA `(.L_x_285) ;  /* 0x0000000000040947 */ /* 0x000fea0003800000 */
[----:B------:R-:W-:Y:S01]  /*d550*/  BPT.TRAP 0x1 ;  /* 0x000000040000795c */ /* 0x000fe20000300000 */
.L_x_285:
[----:B------:R-:W-:Y:S01]  /*d560*/  IMAD R5, R4, 0x2, R9 ;  /* 0x0000000204057824 */ /* 0x000fe200078e0209 */
[----:B------:R-:W-:Y:S01]  /*d570*/  R2UR UR9, R12 ;  /* 0x000000000c0972ca */ /* 0x000fe200000e0000 */
[--C-:B------:R-:W-:Y:S01]  /*d580*/  IMAD R10, R4, 0x2000, R11.reuse ;  /* 0x00002000040a7824 */ /* 0x100fe200078e020b */
[----:B------:R-:W-:Y:S01]  /*d590*/  UIADD3 UR4, UP0, UR20, 0xf0, URZ ;  /* 0x000000f014047890 */ /* 0x000fe2000ff1e03f */
[----:B------:R-:W-:Y:S01]  /*d5a0*/  IMAD R5, R5, 0x1e00, RZ ;  /* 0x00001e0005057824 */ /* 0x000fe200078e02ff */
[----:B------:R-:W-:Y:S01]  /*d5b0*/  R2UR UR11, R19 ;  /* 0x00000000130b72ca */ /* 0x000fe200000e0000 */
[----:B------:R-:W-:Y:S01]  /*d5c0*/  VIADD R14, R14, 0xffffffff ;  /* 0xffffffff0e0e7836 */ /* 0x000fe20000000000 */
[----:B------:R-:W-:Y:S01]  /*d5d0*/  R2UR UR5, R10 ;  /* 0x000000000a0572ca */ /* 0x000fe200000e0000 */
[----:B------:R-:W-:Y:S01]  /*d5e0*/  IMAD R5, R5, 0x2, R11 ;  /* 0x0000000205057824 */ /* 0x000fe200078e020b */
[----:B------:R-:W-:Y:S01]  /*d5f0*/  R2UR UR10, R13 ;  /* 0x000000000d0a72ca */ /* 0x000fe200000e0000 */
[----:B------:R-:W-:Y:S01]  /*d600*/  UIADD3 UR22, UP1, UR20, 0x1f0, URZ ;  /* 0x000001f014167890 */ /* 0x000fe2000ff3e03f */
[----:B------:R-:W-:Y:S01]  /*d610*/  R2UR UR12, R2 ;  /* 0x00000000020c72ca */ /* 0x000fe200000e0000 */
[----:B------:R-:W-:Y:S01]  /*d620*/  VIADD R4, R4, 0x1 ;  /* 0x0000000104047836 */ /* 0x000fe20000000000 */
[----:B------:R-:W-:Y:S01]  /*d630*/  R2UR UR8, R5 ;  /* 0x00000000050872ca */ /* 0x000fe200000e0000 */
[----:B------:R-:W-:Y:S01]  /*d640*/  UIADD3.X UR23, URZ, UR21, URZ, UP1, !UPT ;  /* 0x000000153f177290 */ /* 0x000fe20008ffe43f */
[----:B------:R-:W-:Y:S01]  /*d650*/  R2UR UR18, R22 ;  /* 0x00000000161272ca */ /* 0x000fe200000e0000 */
[----:B------:R-:W-:Y:S01]  /*d660*/  UMOV UR6, 0x0 ;  /* 0x0000000000067882 */ /* 0x000fe20000000000 */
[----:B------:R-:W-:Y:S01]  /*d670*/  ISETP.GT.AND P3, PT, R14, 0x1, PT ;  /* 0x000000010e00780c */ /* 0x000fe20003f64270 */
[----:B------:R-:W-:Y:S01]  /*d680*/  UMOV UR7, 0x10000000 ;  /* 0x1000000000077882 */ /* 0x000fe20000000000 */
[C---:B------:R-:W-:Y:S01]  /*d690*/  ISETP.NE.AND P1, PT, R4.reuse, 0x5, PT ;  /* 0x000000050400780c */ /* 0x040fe20003f25270 */
[----:B------:R-:W-:Y:S01]  /*d6a0*/  UIADD3 UR13, UR5, 0x180, URZ ;  /* 0x00000180050d7890 */ /* 0x000fe2000fffe03f */
[----:B------:R-:W-:Y:S01]  /*d6b0*/  VIADD R13, R13, 0x40 ;  /* 0x000000400d0d7836 */ /* 0x000fe20000000000 */
[----:B------:R-:W-:Y:S01]  /*d6c0*/  UIADD3.X UR5, URZ, UR21, URZ, UP0, !UPT ;  /* 0x000000153f057290 */ /* 0x000fe200087fe43f */
[----:B------:R-:W-:Y:S01]  /*d6d0*/  SEL R10, RZ, 0x1, P1 ;  /* 0x00000001ff0a7807 */ /* 0x000fe20000800000 */
[----:B------:R-:W-:Y:S01]  /*d6e0*/  UMOV UR24, 0x30000 ;  /* 0x0003000000187882 */ /* 0x000fe20000000000 */
[----:B------:R-:W-:Y:S01]  /*d6f0*/  SEL R4, R4, RZ, P1 ;  /* 0x000000ff04047207 */ /* 0x000fe20000800000 */
[----:B------:R-:W-:Y:S01]  /*d700*/  UIADD3 UR14, UR8, 0xa180, URZ ;  /* 0x0000a180080e7890 */ /* 0x000fe2000fffe03f */
[----:B------:R-:W-:-:S02]  /*d710*/  LOP3.LUT R3, R3, R10, RZ, 0x3c, !PT ;  /* 0x0000000a03037212 */ /* 0x000fc400078e3cff */
[----:B------:R-:W-:Y:S02]  /*d720*/  UMOV UR8, UR13 ;  /* 0x0000000d00087c82 */ /* 0x000fe40008000000 */
[----:B------:R0:W-:Y:S02]  /*d730*/  UTMALDG.3D [UR8], [UR4], desc[UR6] ;  /* 0x00000608040075b4 */ /* 0x0001e40008011000 */
[----:B0-----:R-:W-:Y:S01]  /*d740*/  UMOV UR8, UR14 ;  /* 0x0000000e00087c82 */ /* 0x001fe20008000000 */
[----:B------:R-:W-:Y:S02]  /*d750*/  UMOV UR11, UR18 ;  /* 0x00000012000b7c82 */ /* 0x000fe40008000000 */
[----:B------:R0:W-:Y:S02]  /*d760*/  UTMALDG.3D.MULTICAST [UR8], [UR22], UR24, desc[UR6] ;  /* 0x00000608160073b4 */ /* 0x0001e40008011818 */
[----:B0-----:R-:W-:Y:S05]  /*d770*/  @P3 BRA `(.L_x_286) ;  /* 0xfffffffc003c3947 */ /* 0x001fea000383ffff */
.L_x_282:
[----:B------:R-:W-:Y:S05]  /*d780*/  BSYNC B1 ;  /* 0x0000000000017941 */ /* 0x000fea0003800000 */
.L_x_281:
[----:B------:R-:W2:Y:S01]  /*d790*/  LDL.64 R10, [R1] ;  /* 0x00000000010a7983 */ /* 0x000ea20000100a00 */
[----:B------:R-:W-:Y:S01]  /*d7a0*/  LOP3.LUT P4, RZ, R8, 0xff, RZ, 0xc0, !PT ;  /* 0x000000ff08ff7812 */ /* 0x000fe2000788c0ff */
[----:B------:R-:W-:Y:S01]  /*d7b0*/  VIADD R4, R7, UR38 ;  /* 0x0000002607047c36 */ /* 0x000fe20008000000 */
[----:B------:R-:W-:Y:S01]  /*d7c0*/  ULDC.64 UR4, c[0x0][0x650] ;  /* 0x0001940000047ab9 */ /* 0x000fe20000000a00 */
[----:B------:R-:W-:Y:S01]  /*d7d0*/  IMAD.U32 R7, RZ, RZ, UR38 ;  /* 0x00000026ff077e24 */ /* 0x000fe2000f8e00ff */
[----:B------:R-:W-:Y:S01]  /*d7e0*/  UISETP.GE.U32.AND UP0, UPT, UR38, 0x5, UPT ;  /* 0x000000052600788c */ /* 0x000fe2000bf06070 */
[----:B------:R-:W-:Y:S01]  /*d7f0*/  BSSY B1, `(.L_x_287) ;  /* 0x000006f000017945 */ /* 0x000fe20003800000 */
[----:B------:R-:W-:Y:S01]  /*d800*/  ISETP.GT.U32.AND P1, PT, R4, 0x4, PT ;  /* 0x000000040400780c */ /* 0x000fe20003f24070 */
[----:B------:R-:W-:Y:S01]  /*d810*/  IMAD.MOV.U32 R19, RZ, RZ, -0x1 ;  /* 0xffffffffff137424 */ /* 0x000fe200078e00ff */
[----:B------:R-:W-:Y:S01]  /*d820*/  PRMT R8, RZ, 0x7610, R8 ;  /* 0x00007610ff087816 */ /* 0x000fe20000000008 */
[----:B------:R-:W-:Y:S01]  /*d830*/  IMAD.MOV.U32 R22, RZ, RZ, -0x1 ;  /* 0xffffffffff167424 */ /* 0x000fe200078e00ff */
[----:B------:R-:W-:-:S02]  /*d840*/  ISETP.LT.U32.AND P1, PT, R7, 0x5, P1 ;  /* 0x000000050700780c */ /* 0x000fc40000f21070 */
[----:B------:R-:W-:Y:S01]  /*d850*/  PLOP3.LUT P3, PT, PT, PT, UP0, 0x80, 0x0 ;  /* 0x000000000000781c */ /* 0x000fe20003f6f008 */
[----:B------:R-:W0:Y:S01]  /*d860*/  @P4 S2R R3, SR_CgaCtaId ;  /* 0x0000000000034919 */ /* 0x000e220000008800 */
[----:B------:R-:W-:-:S04]  /*d870*/  @P4 MOV R2, 0x400 ;  /* 0x0000040000024802 */ /* 0x000fc80000000f00 */
[----:B0-----:R-:W-:Y:S01]  /*d880*/  @P4 LEA R5, R3, R2, 0x18 ;  /* 0x0000000203054211 */ /* 0x001fe200078ec0ff */
[----:B------:R-:W-:-:S03]  /*d890*/  IMAD.WIDE.U32 R2, R4, -0x33333333, RZ ;  /* 0xcccccccd04027825 */ /* 0x000fc600078e00ff */
[----:B------:R0:W-:Y:S01]  /*d8a0*/  @P4 SYNCS.ARRIVE.TRANS64.A1T0 RZ, [R5+URZ+0x88], RZ ;  /* 0x000088ff05ff49a7 */ /* 0x0001e2000810003f */
[----:B------:R-:W-:Y:S01]  /*d8b0*/  IMAD.MOV.U32 R2, RZ, RZ, -0x1 ;  /* 0xffffffffff027424 */ /* 0x000fe200078e00ff */
[----:B0-----:R-:W-:Y:S02]  /*d8c0*/  SHF.R.U32.HI R5, RZ, 0x2, R3 ;  /* 0x00000002ff057819 */ /* 0x001fe40000011603 */
[----:B------:R-:W-:-:S03]  /*d8d0*/  SEL R3, RZ, 0x1, !P1 ;  /* 0x00000001ff037807 */ /* 0x000fc60004800000 */
[----:B------:R-:W-:Y:S01]  /*d8e0*/  IMAD R7, R5, -0x5, R4 ;  /* 0xfffffffb05077824 */ /* 0x000fe200078e0204 */
[----:B------:R-:W-:Y:S02]  /*d8f0*/  LOP3.LUT R0, R0, R3, RZ, 0x3c, !PT ;  /* 0x0000000300007212 */ /* 0x000fe400078e3cff */
[----:B------:R-:W-:Y:S02]  /*d900*/  PRMT R3, RZ, 0x7610, R3 ;  /* 0x00007610ff037816 */ /* 0x000fe40000000003 */
[----:B------:R-:W-:Y:S02]  /*d910*/  @P3 LOP3.LUT R0, R0, 0x1, R5, 0x78, !PT ;  /* 0x0000000100003812 */ /* 0x000fe400078e7805 */
[----:B--2---:R-:W-:-:S04]  /*d920*/  IADD3 R18, P4, R18, R10, RZ ;  /* 0x0000000a12127210 */ /* 0x004fc80007f9e0ff */
[----:B------:R-:W-:Y:S01]  /*d930*/  ISETP.GE.U32.AND P1, PT, R18, UR4, PT ;  /* 0x0000000412007c0c */ /* 0x000fe2000bf26070 */
[----:B------:R-:W-:-:S05]  /*d940*/  IMAD.X R17, R17, 0x1, R23, P4 ;  /* 0x0000000111117824 */ /* 0x000fca00020e0617 */
[----:B------:R-:W-:-:S13]  /*d950*/  ISETP.GE.U32.AND.EX P1, PT, R17, UR5, PT, P1 ;  /* 0x0000000511007c0c */ /* 0x000fda000bf26110 */
[----:B------:R-:W-:Y:S05]  /*d960*/  @P1 BRA `(.L_x_288) ;  /* 0x00000004005c1947 */ /* 0x000fea0003800000 */
[----:B------:R-:W0:Y:S01]  /*d970*/  S2R R12, SR_CTAID.X ;  /* 0x00000000000c7919 */ /* 0x000e220000002500 */
[----:B------:R-:W-:Y:S01]  /*d980*/  ULDC.64 UR4, c[0x0][0x628] ;  /* 0x00018a0000047ab9 */ /* 0x000fe20000000a00 */
[----:B------:R-:W1:Y:S01]  /*d990*/  LDC R13, c[0x0][0x144] ;  /* 0x00005100ff0d7b82 */ /* 0x000e620000000800 */
[----:B------:R-:W-:Y:S01]  /*d9a0*/  ISETP.NE.U32.AND P1, PT, RZ, UR4, PT ;  /* 0x00000004ff007c0c */ /* 0x000fe2000bf25070 */
[----:B------:R-:W2:Y:S01]  /*d9b0*/  S2R R10, SR_CTAID.Y ;  /* 0x00000000000a7919 */ /* 0x000ea20000002600 */
[----:B------:R-:W-:Y:S01]  /*d9c0*/  ULDC UR7, c[0x0][0x630] ;  /* 0x00018c0000077ab9 */ /* 0x000fe20000000800 */
[----:B------:R-:W-:Y:S01]  /*d9d0*/  ULDC UR8, c[0x0][0x150] ;  /* 0x0000540000087ab9 */ /* 0x000fe20000000800 */
[----:B------:R-:W-:Y:S01]  /*d9e0*/  ISETP.NE.AND.EX P1, PT, RZ, UR5, PT, P1 ;  /* 0x00000005ff007c0c */ /* 0x000fe2000bf25310 */
[----:B------:R-:W-:Y:S02]  /*d9f0*/  IMAD.MOV.U32 R2, RZ, RZ, R18 ;  /* 0x000000ffff027224 */ /* 0x000fe400078e0012 */
[----:B------:R-:W-:Y:S01]  /*da00*/  IMAD.MOV.U32 R3, RZ, RZ, R17 ;  /* 0x000000ffff037224 */ /* 0x000fe200078e0011 */
[----:B0-----:R-:W-:-:S09]  /*da10*/  I2FP.F32.U32 R14, R12 ;  /* 0x0000000c000e7245 */ /* 0x001fd20000201000 */
[----:B------:R-:W-:Y:S05]  /*da20*/  @!P1 BRA `(.L_x_289) ;  /* 0x0000000000289947 */ /* 0x000fea0003800000 */
[----:B------:R-:W-:Y:S02]  /*da30*/  ULDC UR6, c[0x0][0x634] ;  /* 0x00018d0000067ab9 */ /* 0x000fe40000000800 */
[----:B------:R-:W-:-:S05]  /*da40*/  IADD3 R3, P1, R18, UR6, RZ ;  /* 0x0000000612037c10 */ /* 0x000fca000ff3e0ff */
[----:B------:R-:W-:-:S04]  /*da50*/  IMAD.X R11, RZ, RZ, R17, P1 ;  /* 0x000000ffff0b7224 */ /* 0x000fc800008e0611 */
[----:B------:R-:W-:-:S04]  /*da60*/  IMAD.WIDE.U32 R4, R11, UR4, RZ ;  /* 0x000000040b047c25 */ /* 0x000fc8000f8e00ff */
[----:B------:R-:W-:-:S04]  /*da70*/  IMAD.WIDE.U32 R4, P1, R3, UR5, R4 ;  /* 0x0000000503047c25 */ /* 0x000fc8000f820004 */
[----:B------:R-:W-:-:S04]  /*da80*/  IMAD.WIDE.U32 R2, R3, UR4, RZ ;  /* 0x0000000403027c25 */ /* 0x000fc8000f8e00ff */
[----:B------:R-:W-:Y:S01]  /*da90*/  IMAD.MOV.U32 R2, RZ, RZ, R5 ;  /* 0x000000ffff027224 */ /* 0x000fe200078e0005 */
[----:B------:R-:W-:Y:S01]  /*daa0*/  IADD3 RZ, P3, R3, R4, RZ ;  /* 0x0000000403ff7210 */ /* 0x000fe20007f7e0ff */
[----:B------:R-:W-:-:S04]  /*dab0*/  IMAD.X R3, RZ, RZ, RZ, P1 ;  /* 0x000000ffff037224 */ /* 0x000fc800008e06ff */
[----:B------:R-:W-:-:S08]  /*dac0*/  IMAD.WIDE.U32.X R2, R11, UR5, R2, P3 ;  /* 0x000000050b027c25 */ /* 0x000fd000098e0402 */
.L_x_289:
[----:B------:R-:W-:Y:S01]  /*dad0*/  FMUL R14, R14, UR8 ;  /* 0x000000080e0e7c20 */ /* 0x000fe20008400000 */
[--C-:B------:R-:W-:Y:S01]  /*dae0*/  SHF.R.U64 R11, R2, UR7, R3.reuse ;  /* 0x00000007020b7c19 */ /* 0x100fe20008001203 */
[----:B------:R-:W-:Y:S01]  /*daf0*/  ULDC.64 UR4, c[0x0][0x620] ;  /* 0x0001880000047ab9 */ /* 0x000fe20000000a00 */
[----:B------:R-:W-:Y:S01]  /*db00*/  SHF.R.U32.HI R2, RZ, UR7, R3 ;  /* 0x00000007ff027c19 */ /* 0x000fe20008011603 */
[----:B------:R-:W-:Y:S01]  /*db10*/  IMAD.MOV.U32 R3, RZ, RZ, R17 ;  /* 0x000000ffff037224 */ /* 0x000fe200078e0011 */
[----:B------:R-:W-:Y:S01]  /*db20*/  IADD3 R15, P1, RZ, -R11, RZ ;  /* 0x8000000bff0f7210 */ /* 0x000fe20007f3e0ff */
[----:B------:R-:W0:Y:S01]  /*db30*/  F2I.U32.TRUNC.NTZ R14, R14 ;  /* 0x0000000e000e7305 */ /* 0x000e22000020f000 */
[----:B------:R-:W-:-:S03]  /*db40*/  ULDC.64 UR6, c[0x0][0x640] ;  /* 0x0001900000067ab9 */ /* 0x000fc60000000a00 */
[----:B------:R-:W-:Y:S01]  /*db50*/  IMAD.X R2, RZ, RZ, ~R2, P1 ;  /* 0x000000ffff027224 */ /* 0x000fe200008e0e02 */
[----:B------:R-:W-:-:S03]  /*db60*/  ISETP.NE.U32.AND P1, PT, RZ, UR6, PT ;  /* 0x00000006ff007c0c */ /* 0x000fc6000bf25070 */
[----:B------:R-:W-:Y:S01]  /*db70*/  IMAD R2, R2, UR4, RZ ;  /* 0x0000000402027c24 */ /* 0x000fe2000f8e02ff */
[----:B------:R-:W-:-:S03]  /*db80*/  ISETP.NE.AND.EX P1, PT, RZ, UR7, PT, P1 ;  /* 0x00000007ff007c0c */ /* 0x000fc6000bf25310 */
[C---:B------:R-:W-:Y:S01]  /*db90*/  IMAD R5, R15.reuse, UR5, R2 ;  /* 0x000000050f057c24 */ /* 0x040fe2000f8e0202 */
[----:B------:R-:W-:Y:S01]  /*dba0*/  ULDC UR5, c[0x0][0x154] ;  /* 0x0000550000057ab9 */ /* 0x000fe20000000800 */
[----:B------:R-:W-:Y:S02]  /*dbb0*/  IMAD.MOV.U32 R2, RZ, RZ, R18 ;  /* 0x000000ffff027224 */ /* 0x000fe400078e0012 */
[----:B0-----:R-:W-:Y:S02]  /*dbc0*/  IMAD.MOV R4, RZ, RZ, -R14 ;  /* 0x000000ffff047224 */ /* 0x001fe400078e0a0e */
[----:B------:R-:W-:Y:S01]  /*dbd0*/  IMAD.WIDE.U32 R2, R15, UR4, R2 ;  /* 0x000000040f027c25 */ /* 0x000fe2000f8e0002 */
[----:B------:R-:W-:-:S03]  /*dbe0*/  ULDC UR4, c[0x0][0x618] ;  /* 0x0001860000047ab9 */ /* 0x000fc60000000800 */
[----:B-1----:R-:W-:Y:S01]  /*dbf0*/  IMAD R12, R13, R4, R12 ;  /* 0x000000040d0c7224 */ /* 0x002fe200078e020c */
[----:B--2---:R-:W-:Y:S01]  /*dc00*/  I2FP.F32.U32 R4, R10 ;  /* 0x0000000a00047245 */ /* 0x004fe20000201000 */
[----:B------:R-:W0:Y:S01]  /*dc10*/  LDC R13, c[0x0][0x148] ;  /* 0x00005200ff0d7b82 */ /* 0x000e220000000800 */
[----:B------:R-:W-:-:S03]  /*dc20*/  IMAD.IADD R3, R3, 0x1, R5 ;  /* 0x0000000103037824 */ /* 0x000fc600078e0205 */
[----:B------:R-:W-:Y:S02]  /*dc30*/  FMUL R4, R4, UR5 ;  /* 0x0000000504047c20 */ /* 0x000fe40008400000 */
[--C-:B------:R-:W-:Y:S02]  /*dc40*/  SHF.R.U64 R14, R2, UR4, R3.reuse ;  /* 0x00000004020e7c19 */ /* 0x100fe40008001203 */
[----:B------:R-:W-:Y:S01]  /*dc50*/  SHF.R.U32.HI R3, RZ, UR4, R3 ;  /* 0x00000004ff037c19 */ /* 0x000fe20008011603 */
[----:B------:R1:W2:Y:S01]  /*dc60*/  F2I.U32.TRUNC.NTZ R20, R4 ;  /* 0x0000000400147305 */ /* 0x0002a2000020f000 */
[----:B------:R-:W-:Y:S02]  /*dc70*/  ULDC UR4, c[0x0][0x608] ;  /* 0x0001820000047ab9 */ /* 0x000fe40000000800 */
[--C-:B------:R-:W-:Y:S02]  /*dc80*/  SHF.R.U64 R19, R14, UR4, R3.reuse ;  /* 0x000000040e137c19 */ /* 0x100fe40008001203 */
[----:B------:R-:W-:Y:S01]  /*dc90*/  SHF.R.U32.HI R2, RZ, UR4, R3 ;  /* 0x00000004ff027c19 */ /* 0x000fe20008011603 */
[----:B------:R-:W-:-:S03]  /*dca0*/  ULDC UR4, c[0x0][0x658] ;  /* 0x0001960000047ab9 */ /* 0x000fc60000000800 */
[--C-:B------:R-:W-:Y:S02]  /*dcb0*/  SHF.R.U64 R15, R19, UR4, R2.reuse ;  /* 0x00000004130f7c19 */ /* 0x100fe40008001202 */
[----:B------:R-:W-:-:S03]  /*dcc0*/  SHF.R.U32.HI R21, RZ, UR4, R2 ;  /* 0x00000004ff157c19 */ /* 0x000fc60008011602 */
[----:B------:R-:W-:Y:S02]  /*dcd0*/  IMAD.MOV.U32 R2, RZ, RZ, R15 ;  /* 0x000000ffff027224 */ /* 0x000fe400078e000f */
[----:B------:R-:W-:Y:S01]  /*dce0*/  IMAD.MOV.U32 R3, RZ, RZ, R21 ;  /* 0x000000ffff037224 */ /* 0x000fe200078e0015 */
[----:B-12---:R-:W-:Y:S06]  /*dcf0*/  @!P1 BRA `(.L_x_290) ;  /* 0x0000000000289947 */ /* 0x006fec0003800000 */
        /* <DEDUP_REMOVED lines=10> */
.L_x_290:
[----:B------:R-:W1:Y:S01]  /*dda0*/  LDC R4, c[0x0][0x65c] ;  /* 0x00019700ff047b82 */ /* 0x000e620000000800 */
[----:B------:R-:W-:Y:S01]  /*ddb0*/  ULDC UR4, c[0x0][0x648] ;  /* 0x0001920000047ab9 */ /* 0x000fe20000000800 */
[----:B------:R-:W-:Y:S01]  /*ddc0*/  LOP3.LUT R19, R19, UR16, RZ, 0xc0, !PT ;  /* 0x0000001013137c12 */ /* 0x000fe2000f8ec0ff */
[----:B------:R-:W-:Y:S01]  /*ddd0*/  IMAD.MOV R20, RZ, RZ, -R20 ;  /* 0x000000ffff147224 */ /* 0x000fe200078e0a14 */
[----:B------:R-:W-:Y:S01]  /*dde0*/  SHF.R.U64 R2, R2, UR4, R3 ;  /* 0x0000000402027c19 */ /* 0x000fe20008001203 */
[----:B------:R-:W-:Y:S01]  /*ddf0*/  ULDC UR4, c[0x0][0x638] ;  /* 0x00018e0000047ab9 */ /* 0x000fe20000000800 */
[----:B------:R-:W-:Y:S01]  /*de00*/  LOP3.LUT R14, R14, UR15, RZ, 0xc0, !PT ;  /* 0x0000000f0e0e7c12 */ /* 0x000fe2000f8ec0ff */
[----:B------:R-:W-:Y:S01]  /*de10*/  ULDC UR5, c[0x0][0x610] ;  /* 0x0001840000057ab9 */ /* 0x000fe20000000800 */
[----:B------:R-:W-:Y:S02]  /*de20*/  IMAD.MOV.U32 R3, RZ, RZ, 0x1 ;  /* 0x00000001ff037424 */ /* 0x000fe400078e00ff */
[----:B------:R-:W-:Y:S01]  /*de30*/  IMAD R19, R2, UR17, R19 ;  /* 0x0000001102137c24 */ /* 0x000fe2000f8e0213 */
[----:B-1----:R-:W-:Y:S01]  /*de40*/  ISETP.NE.AND P1, PT, R4, 0x1, PT ;  /* 0x000000010400780c */ /* 0x002fe20003f25270 */
[----:B------:R-:W-:-:S02]  /*de50*/  IMAD.MOV R4, RZ, RZ, -R2 ;  /* 0x000000ffff047224 */ /* 0x000fc400078e0a02 */
[----:B------:R-:W-:Y:S02]  /*de60*/  IMAD.MOV.U32 R2, RZ, RZ, R11 ;  /* 0x000000ffff027224 */ /* 0x000fe400078e000b */
[----:B------:R-:W-:Y:S01]  /*de70*/  IMAD R15, R4, UR4, R15 ;  /* 0x00000004040f7c24 */ /* 0x000fe2000f8e020f */
[----:B------:R-:W-:-:S03]  /*de80*/  ULDC UR4, c[0x0][0x600] ;  /* 0x0001800000047ab9 */ /* 0x000fc60000000800 */
[----:B------:R-:W-:-:S04]  /*de90*/  IMAD R15, R15, UR4, R14 ;  /* 0x000000040f0f7c24 */ /* 0x000fc8000f8e020e */
[----:B0-----:R-:W-:-:S04]  /*dea0*/  @P1 IMAD R12, R13, R20, R10 ;  /* 0x000000140d0c1224 */ /* 0x001fc800078e020a */
[----:B------:R-:W-:-:S05]  /*deb0*/  IMAD R12, R19, UR5, R12 ;  /* 0x00000005130c7c24 */ /* 0x000fca000f8e020c */
[----:B------:R-:W-:Y:S02]  /*dec0*/  SEL R22, R15, R12, !P1 ;  /* 0x0000000c0f167207 */ /* 0x000fe40004800000 */
[----:B------:R-:W-:-:S07]  /*ded0*/  SEL R19, R12, R15, !P1 ;  /* 0x0000000f0c137207 */ /* 0x000fce0004800000 */
.L_x_288:
[----:B------:R-:W-:Y:S05]  /*dee0*/  BSYNC B1 ;  /* 0x0000000000017941 */ /* 0x000fea0003800000 */
.L_x_287:
[----:B------:R-:W-:-:S13]  /*def0*/  LOP3.LUT P1, RZ, R3, 0xff, RZ, 0xc0, !PT ;  /* 0x000000ff03ff7812 */ /* 0x000fda000782c0ff */
[----:B------:R-:W-:Y:S05]  /*df00*/  @P1 BRA `(.L_x_291) ;  /* 0xfffffff400201947 */ /* 0x000fea000383ffff */
[----:B------:R-:W-:Y:S05]  /*df10*/  BSYNC B0 ;  /* 0x0000000000007941 */ /* 0x000fea0003800000 */
.L_x_279:
[----:B------:R-:W-:-:S03]  /*df20*/  UMOV UR4, 0xffffffff ;  /* 0xffffffff00047882 */ /* 0x000fc60000000000 */
[----:B------:R-:W-:Y:S05]  /*df30*/  BRA.DIV UR4, `(.L_x_292) ;  /* 0x0000000604647947 */ /* 0x000fea000b800000 */
[----:B------:R-:W-:-:S13]  /*df40*/  ELECT P6, URZ, PT ;  /* 0x00000000003f782f */ /* 0x000fda00038c0000 */
.L_x_309:
[----:B------:R-:W-:Y:S04]  /*df50*/  BSSY B0, `(.L_x_293) ;  /* 0x0000034000007945 */ /* 0x000fe80003800000 */
[----:B------:R-:W-:Y:S05]  /*df60*/  @!P6 BRA `(.L_x_294) ;  /* 0x0000000000c8e947 */ /* 0x000fea0003800000 */
[----:B------:R-:W-:-:S04]  /*df70*/  LOP3.LUT R16, R16, 0x2, RZ, 0xfc, !PT ;  /* 0x0000000210107812 */ /* 0x000fc800078efcff */
[----:B------:R-:W-:-:S13]  /*df80*/  ISETP.NE.AND P0, PT, R16, 0x3, PT ;  /* 0x000000031000780c */ /* 0x000fda0003f05270 */
[----:B------:R-:W-:Y:S05]  /*df90*/  @!P0 BRA `(.L_x_295) ;  /* 0x0000000000048947 */ /* 0x000fea0003800000 */
[----:B------:R-:W-:Y:S01]  /*dfa0*/  BPT.TRAP 0x1 ;  /* 0x000000040000795c */ /* 0x000fe20000300000 */
.L_x_295:
[----:B------:R-:W0:Y:S01]  /*dfb0*/  S2R R3, SR_CgaCtaId ;  /* 0x0000000000037919 */ /* 0x000e220000008800 */
[----:B------:R-:W-:Y:S02]  /*dfc0*/  MOV R2, 0x400 ;  /* 0x0000040000027802 */ /* 0x000fe40000000f00 */
[----:B------:R-:W-:Y:S02]  /*dfd0*/  SHF.L.U32 R4, R0, 0x1f, RZ ;  /* 0x0000001f00047819 */ /* 0x000fe400000006ff */
[----:B0-----:R-:W-:-:S05]  /*dfe0*/  LEA R2, R3, R2, 0x18 ;  /* 0x0000000203027211 */ /* 0x001fca00078ec0ff */
[----:B------:R-:W-:-:S04]  /*dff0*/  VIADD R2, R2, 0x28 ;  /* 0x0000002802027836 */ /* 0x000fc80000000000 */
[C---:B------:R-:W-:Y:S02]  /*e000*/  IMAD R9, R7.reuse, 0x8, R2 ;  /* 0x0000000807097824 */ /* 0x040fe400078e0202 */
[----:B------:R-:W-:Y:S02]  /*e010*/  VIADD R7, R7, 0x1 ;  /* 0x0000000107077836 */ /* 0x000fe40000000000 */
[----:B------:R-:W0:Y:S03]  /*e020*/  SYNCS.PHASECHK.TRANS64.TRYWAIT P0, [R9+URZ], R4 ;  /* 0x00000004090075a7 */ /* 0x000e26000800017f */
[----:B------:R-:W-:-:S04]  /*e030*/  ISETP.NE.AND P1, PT, R7, 0x5, PT ;  /* 0x000000050700780c */ /* 0x000fc80003f25270 */
[----:B------:R-:W-:Y:S02]  /*e040*/  SEL R3, RZ, 0x1, P1 ;  /* 0x00000001ff037807 */ /* 0x000fe40000800000 */
[----:B------:R-:W-:Y:S02]  /*e050*/  SEL R7, R7, RZ, P1 ;  /* 0x000000ff07077207 */ /* 0x000fe40000800000 */
[----:B------:R-:W-:-:S03]  /*e060*/  LOP3.LUT R6, R0, R3, RZ, 0x3c, !PT ;  /* 0x0000000300067212 */ /* 0x000fc600078e3cff */
[----:B------:R-:W-:Y:S01]  /*e070*/  IMAD R8, R7, 0x8, R2 ;  /* 0x0000000807087824 */ /* 0x000fe200078e0202 */
[----:B------:R-:W-:Y:S01]  /*e080*/  SHF.L.U32 R5, R6, 0x1f, RZ ;  /* 0x0000001f06057819 */ /* 0x000fe200000006ff */
[----:B0-----:R-:W-:Y:S06]  /*e090*/  @!P0 BRA `(.L_x_296) ;  /* 0x00000004002c8947 */ /* 0x001fec0003800000 */
.L_x_310:
[----:B------:R-:W1:Y:S01]  /*e0a0*/  SYNCS.PHASECHK.TRANS64.TRYWAIT P0, [R8+URZ], R5 ;  /* 0x00000005080075a7 */ /* 0x000e62000800017f */
[----:B------:R-:W-:-:S05]  /*e0b0*/  VIADD R0, R7, 0x1 ;  /* 0x0000000107007836 */ /* 0x000fca0000000000 */
[----:B------:R-:W-:-:S04]  /*e0c0*/  ISETP.NE.AND P1, PT, R0, 0x5, PT ;  /* 0x000000050000780c */ /* 0x000fc80003f25270 */
[----:B------:R-:W-:Y:S02]  /*e0d0*/  SEL R3, RZ, 0x1, P1 ;  /* 0x00000001ff037807 */ /* 0x000fe40000800000 */
[----:B------:R-:W-:Y:S02]  /*e0e0*/  SEL R7, R0, RZ, P1 ;  /* 0x000000ff00077207 */ /* 0x000fe40000800000 */
[----:B------:R-:W-:-:S03]  /*e0f0*/  LOP3.LUT R6, R6, R3, RZ, 0x3c, !PT ;  /* 0x0000000306067212 */ /* 0x000fc600078e3cff */
[----:B0-----:R-:W-:Y:S01]  /*e100*/  IMAD R9, R7, 0x8, R2 ;  /* 0x0000000807097824 */ /* 0x001fe200078e0202 */
[----:B------:R-:W-:Y:S01]  /*e110*/  SHF.L.U32 R4, R6, 0x1f, RZ ;  /* 0x0000001f06047819 */ /* 0x000fe200000006ff */
[----:B-1----:R-:W-:Y:S06]  /*e120*/  @!P0 BRA `(.L_x_297) ;  /* 0x00000004001c8947 */ /* 0x002fec0003800000 */
.L_x_311:
[----:B------:R-:W1:Y:S01]  /*e130*/  SYNCS.PHASECHK.TRANS64.TRYWAIT P0, [R9+URZ], R4 ;  /* 0x00000004090075a7 */ /* 0x000e62000800017f */
[----:B------:R-:W-:-:S05]  /*e140*/  VIADD R0, R7, 0x1 ;  /* 0x0000000107007836 */ /* 0x000fca0000000000 */
[----:B------:R-:W-:-:S04]  /*e150*/  ISETP.NE.AND P1, PT, R0, 0x5, PT ;  /* 0x000000050000780c */ /* 0x000fc80003f25270 */
[----:B------:R-:W-:Y:S02]  /*e160*/  SEL R3, RZ, 0x1, P1 ;  /* 0x00000001ff037807 */ /* 0x000fe40000800000 */
[----:B------:R-:W-:Y:S02]  /*e170*/  SEL R7, R0, RZ, P1 ;  /* 0x000000ff00077207 */ /* 0x000fe40000800000 */
[----:B------:R-:W-:-:S03]  /*e180*/  LOP3.LUT R11, R6, R3, RZ, 0x3c, !PT ;  /* 0x00000003060b7212 */ /* 0x000fc600078e3cff */
[----:B------:R-:W-:Y:S01]  /*e190*/  IMAD R6, R7, 0x8, R2 ;  /* 0x0000000807067824 */ /* 0x000fe200078e0202 */
[----:B0-----:R-:W-:Y:S01]  /*e1a0*/  SHF.L.U32 R5, R11, 0x1f, RZ ;  /* 0x0000001f0b057819 */ /* 0x001fe200000006ff */
[----:B-1----:R-:W-:Y:S06]  /*e1b0*/  @!P0 BRA `(.L_x_298) ;  /* 0x00000004000c8947 */ /* 0x002fec0003800000 */
.L_x_312:
[----:B------:R-:W1:Y:S01]  /*e1c0*/  SYNCS.PHASECHK.TRANS64.TRYWAIT P0, [R6+URZ], R5 ;  /* 0x00000005060075a7 */ /* 0x000e62000800017f */
[----:B------:R-:W-:-:S05]  /*e1d0*/  VIADD R0, R7, 0x1 ;  /* 0x0000000107007836 */ /* 0x000fca0000000000 */
[----:B------:R-:W-:-:S04]  /*e1e0*/  ISETP.NE.AND P1, PT, R0, 0x5, PT ;  /* 0x000000050000780c */ /* 0x000fc80003f25270 */
[----:B0-----:R-:W-:Y:S02]  /*e1f0*/  SEL R4, RZ, 0x1, P1 ;  /* 0x00000001ff047807 */ /* 0x001fe40000800000 */
[----:B------:R-:W-:Y:S02]  /*e200*/  SEL R3, R0, RZ, P1 ;  /* 0x000000ff00037207 */ /* 0x000fe40000800000 */
[----:B------:R-:W-:Y:S01]  /*e210*/  LOP3.LUT R0, R11, R4, RZ, 0x3c, !PT ;  /* 0x000000040b007212 */ /* 0x000fe200078e3cff */
[----:B-1----:R-:W-:Y:S06]  /*e220*/  @!P0 BRA `(.L_x_299) ;  /* 0x0000000400048947 */ /* 0x002fec0003800000 */
.L_x_313:
[----:B------:R-:W-:Y:S01]  /*e230*/  IMAD R3, R3, 0x8, R2 ;  /* 0x0000000803037824 */ /* 0x000fe200078e0202 */
[----:B------:R-:W-:-:S07]  /*e240*/  SHF.L.U32 R0, R0, 0x1f, RZ ;  /* 0x0000001f00007819 */ /* 0x000fce00000006ff */
.L_x_300:
[----:B-1----:R1:W2:Y:S02]  /*e250*/  SYNCS.PHASECHK.TRANS64.TRYWAIT P0, [R3+URZ], R0 ;  /* 0x00000000030075a7 */ /* 0x0022a4000800017f */
[----:B--2---:R-:W-:Y:S05]  /*e260*/  @!P0 NANOSLEEP.SYNCS 0x989680 ;  /* 0x009896800000895d */ /* 0x004fea0003900000 */
[----:B------:R-:W2:Y:S02]  /*e270*/  @!P0 SYNCS.PHASECHK.TRANS64 P0, [R3+URZ], R0 ;  /* 0x00000000030085a7 */ /* 0x000ea4000800007f */
[----:B--2---:R-:W-:Y:S05]  /*e280*/  @!P0 BRA `(.L_x_300) ;  /* 0xfffffffc00f08947 */ /* 0x004fea000383ffff */
.L_x_294:
[----:B------:R-:W-:Y:S05]  /*e290*/  BSYNC B0 ;  /* 0x0000000000007941 */ /* 0x000fea0003800000 */
.L_x_293:
[----:B------:R-:W-:Y:S05]  /*e2a0*/  EXIT ;  /* 0x000000000000794d */ /* 0x000fea0003800000 */
.L_x_19:
[----:B-1----:R1:W2:Y:S02]  /*e2b0*/  SYNCS.PHASECHK.TRANS64.TRYWAIT P0, [R153+URZ], R0 ;  /* 0x00000000990075a7 */ /* 0x0022a4000800017f */
[----:B--2---:R-:W-:Y:S05]  /*e2c0*/  @!P0 NANOSLEEP.SYNCS 0x989680 ;  /* 0x009896800000895d */ /* 0x004fea0003900000 */
[----:B------:R-:W2:Y:S02]  /*e2d0*/  @!P0 SYNCS.PHASECHK.TRANS64 P0, [R153+URZ], R0 ;  /* 0x00000000990085a7 */ /* 0x000ea4000800007f */
[----:B--2---:R-:W-:Y:S05]  /*e2e0*/  @!P0 BRA `(.L_x_19) ;  /* 0xfffffffc00f08947 */ /* 0x004fea000383ffff */
[----:B------:R-:W-:Y:S05]  /*e2f0*/  BRA `(.L_x_301) ;  /* 0xffffff3400007947 */ /* 0x000fea000383ffff */
.L_x_24:
[----:B--2---:R2:W3:Y:S02]  /*e300*/  SYNCS.PHASECHK.TRANS64.TRYWAIT P1, [R3+URZ], R0 ;  /* 0x00000000030075a7 */ /* 0x0044e4000802017f */
[----:B---3--:R-:W-:Y:S05]  /*e310*/  @!P1 NANOSLEEP.SYNCS 0x989680 ;  /* 0x009896800000995d */ /* 0x008fea0003900000 */
[----:B------:R-:W3:Y:S02]  /*e320*/  @!P1 SYNCS.PHASECHK.TRANS64 P1, [R3+URZ], R0 ;  /* 0x00000000030095a7 */ /* 0x000ee4000802007f */
[----:B---3--:R-:W-:Y:S05]  /*e330*/  @!P1 BRA `(.L_x_24) ;  /* 0xfffffffc00f09947 */ /* 0x008fea000383ffff */
[----:B------:R-:W-:Y:S05]  /*e340*/  BRA `(.L_x_23) ;  /* 0xffffff34006c7947 */ /* 0x000fea000383ffff */
.L_x_29:
[----:B--2---:R-:W-:-:S04]  /*e350*/  IMAD.U32 R5, RZ, RZ, UR4 ;  /* 0x00000004ff057e24 */ /* 0x004fc8000f8e00ff */
[----:B------:R2:W3:Y:S03]  /*e360*/  SYNCS.PHASECHK.TRANS64.TRYWAIT P1, [R5+URZ], R4 ;  /* 0x00000004050075a7 */ /* 0x0004e6000802017f */
[----:B---3--:R-:W-:Y:S05]  /*e370*/  @!P1 NANOSLEEP.SYNCS 0x989680 ;  /* 0x009896800000995d */ /* 0x008fea0003900000 */
[----:B------:R-:W3:Y:S02]  /*e380*/  @!P1 SYNCS.PHASECHK.TRANS64 P1, [R5+URZ], R4 ;  /* 0x00000004050095a7 */ /* 0x000ee4000802007f */
[----:B---3--:R-:W-:Y:S05]  /*e390*/  @!P1 BRA `(.L_x_29) ;  /* 0xfffffffc00ec9947 */ /* 0x008fea000383ffff */
[----:B------:R-:W-:Y:S05]  /*e3a0*/  BRA `(.L_x_28) ;  /* 0xffffff4c00f87947 */ /* 0x000fea000383ffff */
.L_x_35:
[----:B-1----:R1:W2:Y:S02]  /*e3b0*/  SYNCS.PHASECHK.TRANS64.TRYWAIT P0, [R153+URZ+0x10], R0 ;  /* 0x00001000990075a7 */ /* 0x0022a4000800017f */
[----:B--2---:R-:W-:Y:S05]  /*e3c0*/  @!P0 NANOSLEEP.SYNCS 0x989680 ;  /* 0x009896800000895d */ /* 0x004fea0003900000 */
[----:B------:R-:W2:Y:S02]  /*e3d0*/  @!P0 SYNCS.PHASECHK.TRANS64 P0, [R153+URZ+0x10], R0 ;  /* 0x00001000990085a7 */ /* 0x000ea4000800007f */
[----:B--2---:R-:W-:Y:S05]  /*e3e0*/  @!P0 BRA `(.L_x_35) ;  /* 0xfffffffc00f08947 */ /* 0x004fea000383ffff */
[----:B------:R-:W-:Y:S05]  /*e3f0*/  BRA `(.L_x_302) ;  /* 0xffffff68009c7947 */ /* 0x000fea000383ffff */
.L_x_280:
[----:B------:R-:W-:Y:S01]  /*e400*/  BSSY B1, `(.L_x_303) ;  /* 0x0000006000017945 */ /* 0x000fe20003800000 */
[----:B------:R-:W-:-:S07]  /*e410*/  IMAD.MOV.U32 R15, RZ, RZ, -0x1 ;  /* 0xffffffffff0f7424 */ /* 0x000fce00078e00ff */
[----:B-----5:R-:W-:Y:S05]  /*e420*/  WARPSYNC.COLLECTIVE R15, `(.L_x_304) ;  /* 0x000000000f0c7348 */ /* 0x020fea0003c00000 */
[----:B------:R-:W-:Y:S02]  /*e430*/  ELECT P6, UR62, PT ;  /* 0x00000000003e782f */ /* 0x000fe400038c0000 */
[----:B------:R-:W-:Y:S01]  /*e440*/  MOV R14, UR62 ;  /* 0x0000003e000e7c02 */ /* 0x000fe20008000f00 */
[----:B-----5:R-:W-:Y:S10]  /*e450*/  ENDCOLLECTIVE ;  /* 0x000000000000791b */ /* 0x020ff40003800000 */
.L_x_304:
[----:B------:R-:W-:Y:S05]  /*e460*/  BSYNC B1 ;  /* 0x0000000000017941 */ /* 0x000fea0003800000 */
.L_x_303:
[----:B------:R-:W-:Y:S05]  /*e470*/  BRA `(.L_x_305) ;  /* 0xffffffec00d07947 */ /* 0x000fea000383ffff */
.L_x_283:
[----:B-1----:R1:W2:Y:S02]  /*e480*/  SYNCS.PHASECHK.TRANS64.TRYWAIT P1, [R12+URZ+0x28], R5 ;  /* 0x000028050c0075a7 */ /* 0x0022a4000802017f */
[----:B--2---:R-:W-:Y:S05]  /*e490*/  @!P1 NANOSLEEP.SYNCS 0x989680 ;  /* 0x009896800000995d */ /* 0x004fea0003900000 */
[----:B------:R-:W2:Y:S02]  /*e4a0*/  @!P1 SYNCS.PHASECHK.TRANS64 P1, [R12+URZ+0x28], R5 ;  /* 0x000028050c0095a7 */ /* 0x000ea4000802007f */
[----:B--2---:R-:W-:Y:S05]  /*e4b0*/  @!P1 BRA `(.L_x_283) ;  /* 0xfffffffc00f09947 */ /* 0x004fea000383ffff */
[----:B------:R-:W-:Y:S05]  /*e4c0*/  BRA `(.L_x_306) ;  /* 0xfffffff000087947 */ /* 0x000fea000383ffff */
.L_x_292:
[----:B------:R-:W-:Y:S01]  /*e4d0*/  BSSY B0, `(.L_x_307) ;  /* 0x0000006000007945 */ /* 0x000fe20003800000 */
[----:B------:R-:W-:-:S07]  /*e4e0*/  IMAD.MOV.U32 R15, RZ, RZ, -0x1 ;  /* 0xffffffffff0f7424 */ /* 0x000fce00078e00ff */
[----:B-----5:R-:W-:Y:S05]  /*e4f0*/  WARPSYNC.COLLECTIVE R15, `(.L_x_308) ;  /* 0x000000000f0c7348 */ /* 0x020fea0003c00000 */
[----:B------:R-:W-:Y:S02]  /*e500*/  ELECT P6, UR62, PT ;  /* 0x00000000003e782f */ /* 0x000fe400038c0000 */
[----:B------:R-:W-:Y:S01]  /*e510*/  MOV R14, UR62 ;  /* 0x0000003e000e7c02 */ /* 0x000fe20008000f00 */
[----:B-----5:R-:W-:Y:S10]  /*e520*/  ENDCOLLECTIVE ;  /* 0x000000000000791b */ /* 0x020ff40003800000 */
.L_x_308:
[----:B------:R-:W-:Y:S05]  /*e530*/  BSYNC B0 ;  /* 0x0000000000007941 */ /* 0x000fea0003800000 */
.L_x_307:
[----:B------:R-:W-:Y:S05]  /*e540*/  BRA `(.L_x_309) ;  /* 0xfffffff800807947 */ /* 0x000fea000383ffff */
.L_x_296:
[----:B0-----:R0:W1:Y:S02]  /*e550*/  SYNCS.PHASECHK.TRANS64.TRYWAIT P0, [R9+URZ], R4 ;  /* 0x00000004090075a7 */ /* 0x001064000800017f */
[----:B-1----:R-:W-:Y:S05]  /*e560*/  @!P0 NANOSLEEP.SYNCS 0x989680 ;  /* 0x009896800000895d */ /* 0x002fea0003900000 */
[----:B------:R-:W1:Y:S02]  /*e570*/  @!P0 SYNCS.PHASECHK.TRANS64 P0, [R9+URZ], R4 ;  /* 0x00000004090085a7 */ /* 0x000e64000800007f */
[----:B-1----:R-:W-:Y:S05]  /*e580*/  @!P0 BRA `(.L_x_296) ;  /* 0xfffffffc00f08947 */ /* 0x002fea000383ffff */
[----:B------:R-:W-:Y:S05]  /*e590*/  BRA `(.L_x_310) ;  /* 0xfffffff800c07947 */ /* 0x000fea000383ffff */
.L_x_297:
[----:B0-----:R0:W1:Y:S02]  /*e5a0*/  SYNCS.PHASECHK.TRANS64.TRYWAIT P0, [R8+URZ], R5 ;  /* 0x00000005080075a7 */ /* 0x001064000800017f */
[----:B-1----:R-:W-:Y:S05]  /*e5b0*/  @!P0 NANOSLEEP.SYNCS 0x989680 ;  /* 0x009896800000895d */ /* 0x002fea0003900000 */
[----:B------:R-:W1:Y:S02]  /*e5c0*/  @!P0 SYNCS.PHASECHK.TRANS64 P0, [R8+URZ], R5 ;  /* 0x00000005080085a7 */ /* 0x000e64000800007f */
[----:B-1----:R-:W-:Y:S05]  /*e5d0*/  @!P0 BRA `(.L_x_297) ;  /* 0xfffffffc00f08947 */ /* 0x002fea000383ffff */
[----:B------:R-:W-:Y:S05]  /*e5e0*/  BRA `(.L_x_311) ;  /* 0xfffffff800d07947 */ /* 0x000fea000383ffff */
.L_x_298:
[----:B0-----:R0:W1:Y:S02]  /*e5f0*/  SYNCS.PHASECHK.TRANS64.TRYWAIT P0, [R9+URZ], R4 ;  /* 0x00000004090075a7 */ /* 0x001064000800017f */
[----:B-1----:R-:W-:Y:S05]  /*e600*/  @!P0 NANOSLEEP.SYNCS 0x989680 ;  /* 0x009896800000895d */ /* 0x002fea0003900000 */
[----:B------:R-:W1:Y:S02]  /*e610*/  @!P0 SYNCS.PHASECHK.TRANS64 P0, [R9+URZ], R4 ;  /* 0x00000004090085a7 */ /* 0x000e64000800007f */
[----:B-1----:R-:W-:Y:S05]  /*e620*/  @!P0 BRA `(.L_x_298) ;  /* 0xfffffffc00f08947 */ /* 0x002fea000383ffff */
[----:B------:R-:W-:Y:S05]  /*e630*/  BRA `(.L_x_312) ;  /* 0xfffffff800e07947 */ /* 0x000fea000383ffff */
.L_x_299:
[----:B0-----:R0:W1:Y:S02]  /*e640*/  SYNCS.PHASECHK.TRANS64.TRYWAIT P0, [R6+URZ], R5 ;  /* 0x00000005060075a7 */ /* 0x001064000800017f */
[----:B-1----:R-:W-:Y:S05]  /*e650*/  @!P0 NANOSLEEP.SYNCS 0x989680 ;  /* 0x009896800000895d */ /* 0x002fea0003900000 */
[----:B------:R-:W1:Y:S02]  /*e660*/  @!P0 SYNCS.PHASECHK.TRANS64 P0, [R6+URZ], R5 ;  /* 0x00000005060085a7 */ /* 0x000e64000800007f */
[----:B-1----:R-:W-:Y:S05]  /*e670*/  @!P0 BRA `(.L_x_299) ;  /* 0xfffffffc00f08947 */ /* 0x002fea000383ffff */
[----:B------:R-:W-:Y:S05]  /*e680*/  BRA `(.L_x_313) ;  /* 0xfffffff800e87947 */ /* 0x000fea000383ffff */
.L_x_314:
[----:B------:R-:W-:-:S00]  /*e690*/  BRA `(.L_x_314) ;  /* 0xfffffffc00fc7947 */ /* 0x000fc0000383ffff */
[----:B------:R-:W-:-:S00]  /*e6a0*/  NOP ;  /* 0x0000000000007918 */ /* 0x000fc00000000000 */
        /* <DEDUP_REMOVED lines=13> */
.L_x_315:


//--------------------- .nv.global.init           --------------------------
	.section	.nv.global.init,"aw",@progbits
.nv.global.init:
	.type		$str$22,@object
	.size		$str$22,($str$23 - $str$22)
$str$22:
        /*0000*/ 	.byte	0x6b, 0x5f, 0x74, 0x69, 0x6c, 0x65, 0x5f, 0x63, 0x6f, 0x75, 0x6e, 0x74, 0x20, 0x3e, 0x3d, 0x20
        /*0010*/ 	.byte	0x31, 0x00
	.type		$str$23,@object
	.size		$str$23,(__unnamed_1 - $str$23)
$str$23:
        /*0012*/ 	.byte	0x2f, 0x74, 0x6d, 0x70, 0x2f, 0x63, 0x75, 0x74, 0x6c, 0x61, 0x73, 0x73, 0x5f, 0x73, 0x77, 0x65
        /*0022*/ 	.byte	0x65, 0x70, 0x5f, 0x73, 0x72, 0x63, 0x2f, 0x69, 0x6e, 0x63, 0x6c, 0x75, 0x64, 0x65, 0x2f, 0x63
        /*0032*/ 	.byte	0x75, 0x74, 0x6c, 0x61, 0x73, 0x73, 0x2f, 0x67, 0x65, 0x6d, 0x6d, 0x2f, 0x63, 0x6f, 0x6c, 0x6c
        /*0042*/ 	.byte	0x65, 0x63, 0x74, 0x69, 0x76, 0x65, 0x2f, 0x73, 0x6d, 0x39, 0x30, 0x5f, 0x6d, 0x6d, 0x61, 0x5f
        /*0052*/ 	.byte	0x74, 0x6d, 0x61, 0x5f, 0x67, 0x6d, 0x6d, 0x61, 0x5f, 0x73, 0x73, 0x5f, 0x77, 0x61, 0x72, 0x70
        /*0062*/ 	.byte	0x73, 0x70, 0x65, 0x63, 0x69, 0x61, 0x6c, 0x69, 0x7a, 0x65, 0x64, 0x2e, 0x68, 0x70, 0x70, 0x00
	.type		__unnamed_1,@object
	.size		__unnamed_1,(.L_0 - __unnamed_1)
__unnamed_1:
        /*0072*/ 	.byte	0x76, 0x6f, 0x69, 0x64, 0x20, 0x63, 0x75, 0x74, 0x6c, 0x61, 0x73, 0x73, 0x3a, 0x3a, 0x67, 0x65
        /* <DEDUP_REMOVED lines=180> */
        /*0bc2*/ 	.byte	0x3a, 0x69, 0x64, 0x65, 0x6e, 0x74, 0x69, 0x74, 0x79, 0x5d, 0x00
.L_0:


//--------------------- .nv.shared._ZN7cutlass13device_kernelINS_4gemm6kernel13GemmUniversalIN4cute5tupleIJiiiiEEENS1_10collective13CollectiveMmaINS1_34MainloopSm90TmaGmmaWarpSpecializedILi5ENS5_IJNS4_1CILi2EEENSA_ILi1EEESC_EEENS1_32KernelTmaWarpSpecializedPingpongEEENS5_IJNSA_ILi64EEENSA_ILi240EEESG_EEENS_10bfloat16_tENS5_IJlSC_lEEESJ_SK_NS4_8TiledMMAINS4_8MMA_AtomIJNS4_4SM904GMMA27MMA_64x16x16_F32BF16BF16_SSILNSO_5MajorE0ELSQ_0ELNSO_7ScaleInE1ELSR_1EEEEEENS4_6LayoutINS5_IJSC_SC_SC_EEENS5_IJNSA_ILi0EEESW_SW_EEEEENS5_IJNS4_10UnderscoreESZ_SZ_EEEEENS4_13SM90_TMA_LOADENS4_14ComposedLayoutINS4_7SwizzleILi3ELi4ELi3EEENS4_18smem_ptr_flag_bitsILi16EEENSU_INS5_IJNSA_ILi8EEESG_EEENS5_IJSG_SC_EEEEEEEvNS4_8identityENS4_23SM90_TMA_LOAD_MULTICASTES1C_vS1D_EENS_8epilogue10collective6detail29Sm90TmaWarpSpecializedAdapterINS1H_15DefaultEpilogueISJ_SK_SK_NS1G_6thread17LinearCombinationISJ_Li1EffLNS1L_9ScaleType4KindE0ELNS_15FloatRoundStyleE2ESJ_EENS1_15EpilogueDefaultEEEEEvvEEEEvNT_6ParamsE --------------------------
	.section	.nv.shared._ZN7cutlass13device_kernelINS_4gemm6kernel13GemmUniversalIN4cute5tupleIJiiiiEEENS1_10collective13CollectiveMmaINS1_34MainloopSm90TmaGmmaWarpSpecializedILi5ENS5_IJNS4_1CILi2EEENSA_ILi1EEESC_EEENS1_32KernelTmaWarpSpecializedPingpongEEENS5_IJNSA_ILi64EEENSA_ILi240EEESG_EEENS_10bfloat16_tENS5_IJlSC_lEEESJ_SK_NS4_8TiledMMAINS4_8MMA_AtomIJNS4_4SM904GMMA27MMA_64x16x16_F32BF16BF16_SSILNSO_5MajorE0ELSQ_0ELNSO_7ScaleInE1ELSR_1EEEEEENS4_6LayoutINS5_IJSC_SC_SC_EEENS5_IJNSA_ILi0EEESW_SW_EEEEENS5_IJNS4_10UnderscoreESZ_SZ_EEEEENS4_13SM90_TMA_LOADENS4_14ComposedLayoutINS4_7SwizzleILi3ELi4ELi3EEENS4_18smem_ptr_flag_bitsILi16EEENSU_INS5_IJNSA_ILi8EEESG_EEENS5_IJSG_SC_EEEEEEEvNS4_8identityENS4_23SM90_TMA_LOAD_MULTICASTES1C_vS1D_EENS_8epilogue10collective6detail29Sm90TmaWarpSpecializedAdapterINS1H_15DefaultEpilogueISJ_SK_SK_NS1G_6thread17LinearCombinationISJ_Li1EffLNS1L_9ScaleType4KindE0ELNS_15FloatRoundStyleE2ESJ_EENS1_15EpilogueDefaultEEEEEvvEEEEvNT_6ParamsE,"aw",@nobits
	.sectionflags	@""
	.align	16
	.zero		1024


//--------------------- .nv.shared.reserved.0     --------------------------
	.section	.nv.shared.reserved.0,"aw",@nobits
	.weak		__nv_reservedSMEM_offset_0_alias
	.size		__nv_reservedSMEM_offset_0_alias, 0, 0
	.other		__nv_reservedSMEM_offset_0_alias,@"STO_CUDA_RESERVED_SHARED STV_DEFAULT"
__nv_reservedSMEM_offset_0_alias:
	.zero		0


//--------------------- .nv.global                --------------------------
	.section	.nv.global,"aw",@nobits
.nv.global:
	.type		_ZN40_INTERNAL_5411aec9_4_k_cu_17453ee5_164934cute1_E,@object
	.size		_ZN40_INTERNAL_5411aec9_4_k_cu_17453ee5_164934cute1_E,(_ZN40_INTERNAL_5411aec9_4_k_cu_17453ee5_164934cuda3std3__45__cpo6cbeginE - _ZN40_INTERNAL_5411aec9_4_k_cu_17453ee5_164934cute1_E)
_ZN40_INTERNAL_5411aec9_4_k_cu_17453ee5_164934cute1_E:
	.zero		1
	.type		_ZN40_INTERNAL_5411aec9_4_k_cu_17453ee5_164934cuda3std3__45__cpo6cbeginE,@object
	.size		_ZN40_INTERNAL_5411aec9_4_k_cu_17453ee5_164934cuda3std3__45__cpo6cbeginE,(_ZN40_INTERNAL_5411aec9_4_k_cu_17453ee5_164934cuda3std3__48in_placeE - _ZN40_INTERNAL_5411aec9_4_k_cu_17453ee5_164934cuda3std3__45__cpo6cbeginE)
_ZN40_INTERNAL_5411aec9_4_k_cu_17453ee5_164934cuda3std3__45__cpo6cbeginE:
	.zero		1
	.type		_ZN40_INTERNAL_5411aec9_4_k_cu_17453ee5_164934cuda3std3__48in_placeE,@object
	.size		_ZN40_INTERNAL_5411aec9_4_k_cu_17453ee5_164934cuda3std3__48in_placeE,(_ZN40_INTERNAL_5411aec9_4_k_cu_17453ee5_164934cuda3std6ranges3__45__cpo9iter_moveE - _ZN40_INTERNAL_5411aec9_4_k_cu_17453ee5_164934cuda3std3__48in_placeE)
_ZN40_INTERNAL_5411aec9_4_k_cu_17453ee5_164934cuda3std3__48in_placeE:
	.zero		1
	.type		_ZN40_INTERNAL_5411aec9_4_k_cu_17453ee5_164934cuda3std6ranges3__45__cpo9iter_moveE,@object
	.size		_ZN40_INTERNAL_5411aec9_4_k_cu_17453ee5_164934cuda3std6ranges3__45__cpo9iter_moveE,(_ZN40_INTERNAL_5411aec9_4_k_cu_17453ee5_164934cuda3std3__45__cpo5beginE - _ZN40_INTERNAL_5411aec9_4_k_cu_17453ee5_164934cuda3std6ranges3__45__cpo9iter_moveE)
_ZN40_INTERNAL_5411aec9_4_k_cu_17453ee5_164934cuda3std6ranges3__45__cpo9iter_moveE:
	.zero		1
	.type		_ZN40_INTERNAL_5411aec9_4_k_cu_17453ee5_164934cuda3std3__45__cpo5beginE,@object
	.size		_ZN40_INTERNAL_5411aec9_4_k_cu_17453ee5_164934cuda3std3__45__cpo5beginE,(_ZN40_INTERNAL_5411aec9_4_k_cu_17453ee5_164934cuda3std3__442_GLOBAL__N__5411aec9_4_k_cu_17453ee5_164936ignoreE - _ZN40_INTERNAL_5411aec9_4_k_cu_17453ee5_164934cuda3std3__45__cpo5beginE)
_ZN40_INTERNAL_5411aec9_4_k_cu_17453ee5_164934cuda3std3__45__cpo5beginE:
	.zero		1
	.type		_ZN40_INTERNAL_5411aec9_4_k_cu_17453ee5_164934cuda3std3__442_GLOBAL__N__5411aec9_4_k_cu_17453ee5_164936ignoreE,@object
	.size		_ZN40_INTERNAL_5411aec9_4_k_cu_17453ee5_164934cuda3std3__442_GLOBAL__N__5411aec9_4_k_cu_17453ee5_164936ignoreE,(_ZN40_INTERNAL_5411aec9_4_k_cu_17453ee5_164934cute7productE - _ZN40_INTERNAL_5411aec9_4_k_cu_17453ee5_164934cuda3std3__442_GLOBAL__N__5411aec9_4_k_cu_17453ee5_164936ignoreE)
_ZN40_INTERNAL_5411aec9_4_k_cu_17453ee5_164934cuda3std3__442_GLOBAL__N__5411aec9_4_k_cu_17453ee5_164936ignoreE:
	.zero		1
	.type		_ZN40_INTERNAL_5411aec9_4_k_cu_17453ee5_164934cute7productE,@object
	.size		_ZN40_INTERNAL_5411aec9_4_k_cu_17453ee5_164934cute7productE,(_ZN40_INTERNAL_5411aec9_4_k_cu_17453ee5_164934cuda3std3__45__cpo3endE - _ZN40_INTERNAL_5411aec9_4_k_cu_17453ee5_164934cute7productE)
_ZN40_INTERNAL_5411aec9_4_k_cu_17453ee5_164934cute7productE:
	.zero		1
	.type		_ZN40_INTERNAL_5411aec9_4_k_cu_17453ee5_164934cuda3std3__45__cpo3endE,@object
	.size		_ZN40_INTERNAL_5411aec9_4_k_cu_17453ee5_164934cuda3std3__45__cpo3endE,(_ZN40_INTERNAL_5411aec9_4_k_cu_17453ee5_164934cuda3std3__419piecewise_constructE - _ZN40_INTERNAL_5411aec9_4_k_cu_17453ee5_164934cuda3std3__45__cpo3endE)
_ZN40_INTERNAL_5411aec9_4_k_cu_17453ee5_164934cuda3std3__45__cpo3endE:
	.zero		1
	.type		_ZN40_INTERNAL_5411aec9_4_k_cu_17453ee5_164934cuda3std3__419piecewise_constructE,@object
	.size		_ZN40_INTERNAL_5411aec9_4_k_cu_17453ee5_164934cuda3std3__419piecewise_constructE,(_ZN40_INTERNAL_5411aec9_4_k_cu_17453ee5_164934cuda3std3__45__cpo4cendE - _ZN40_INTERNAL_5411aec9_4_k_cu_17453ee5_164934cuda3std3__419piecewise_constructE)
_ZN40_INTERNAL_5411aec9_4_k_cu_17453ee5_164934cuda3std3__419piecewise_constructE:
	.zero		1
	.type		_ZN40_INTERNAL_5411aec9_4_k_cu_17453ee5_164934cuda3std3__45__cpo4cendE,@object
	.size		_ZN40_INTERNAL_5411aec9_4_k_cu_17453ee5_164934cuda3std3__45__cpo4cendE,(_ZN40_INTERNAL_5411aec9_4_k_cu_17453ee5_164934cuda3std6ranges3__45__cpo4swapE - _ZN40_INTERNAL_5411aec9_4_k_cu_17453ee5_164934cuda3std3__45__cpo4cendE)
_ZN40_INTERNAL_5411aec9_4_k_cu_17453ee5_164934cuda3std3__45__cpo4cendE:
	.zero		1
	.type		_ZN40_INTERNAL_5411aec9_4_k_cu_17453ee5_164934cuda3std6ranges3__45__cpo4swapE,@object
	.size		_ZN40_INTERNAL_5411aec9_4_k_cu_17453ee5_164934cuda3std6ranges3__45__cpo4swapE,(.L_8 - _ZN40_INTERNAL_5411aec9_4_k_cu_17453ee5_164934cuda3std6ranges3__45__cpo4swapE)
_ZN40_INTERNAL_5411aec9_4_k_cu_17453ee5_164934cuda3std6ranges3__45__cpo4swapE:
	.zero		1
.L_8:


//--------------------- .nv.constant0._ZN7cutlass13device_kernelINS_4gemm6kernel13GemmUniversalIN4cute5tupleIJiiiiEEENS1_10collective13CollectiveMmaINS1_34MainloopSm90TmaGmmaWarpSpecializedILi5ENS5_IJNS4_1CILi2EEENSA_ILi1EEESC_EEENS1_32KernelTmaWarpSpecializedPingpongEEENS5_IJNSA_ILi64EEENSA_ILi240EEESG_EEENS_10bfloat16_tENS5_IJlSC_lEEESJ_SK_NS4_8TiledMMAINS4_8MMA_AtomIJNS4_4SM904GMMA27MMA_64x16x16_F32BF16BF16_SSILNSO_5MajorE0ELSQ_0ELNSO_7ScaleInE1ELSR_1EEEEEENS4_6LayoutINS5_IJSC_SC_SC_EEENS5_IJNSA_ILi0EEESW_SW_EEEEENS5_IJNS4_10UnderscoreESZ_SZ_EEEEENS4_13SM90_TMA_LOADENS4_14ComposedLayoutINS4_7SwizzleILi3ELi4ELi3EEENS4_18smem_ptr_flag_bitsILi16EEENSU_INS5_IJNSA_ILi8EEESG_EEENS5_IJSG_SC_EEEEEEEvNS4_8identityENS4_23SM90_TMA_LOAD_MULTICASTES1C_vS1D_EENS_8epilogue10collective6detail29Sm90TmaWarpSpecializedAdapterINS1H_15DefaultEpilogueISJ_SK_SK_NS1G_6thread17LinearCombinationISJ_Li1EffLNS1L_9ScaleType4KindE0ELNS_15FloatRoundStyleE2ESJ_EENS1_15EpilogueDefaultEEEEEvvEEEEvNT_6ParamsE --------------------------
	.section	.nv.constant0._ZN7cutlass13device_kernelINS_4gemm6kernel13GemmUniversalIN4cute5tupleIJiiiiEEENS1_10collective13CollectiveMmaINS1_34MainloopSm90TmaGmmaWarpSpecializedILi5ENS5_IJNS4_1CILi2EEENSA_ILi1EEESC_EEENS1_32KernelTmaWarpSpecializedPingpongEEENS5_IJNSA_ILi64EEENSA_ILi240EEESG_EEENS_10bfloat16_tENS5_IJlSC_lEEESJ_SK_NS4_8TiledMMAINS4_8MMA_AtomIJNS4_4SM904GMMA27MMA_64x16x16_F32BF16BF16_SSILNSO_5MajorE0ELSQ_0ELNSO_7ScaleInE1ELSR_1EEEEEENS4_6LayoutINS5_IJSC_SC_SC_EEENS5_IJNSA_ILi0EEESW_SW_EEEEENS5_IJNS4_10UnderscoreESZ_SZ_EEEEENS4_13SM90_TMA_LOADENS4_14ComposedLayoutINS4_7SwizzleILi3ELi4ELi3EEENS4_18smem_ptr_flag_bitsILi16EEENSU_INS5_IJNSA_ILi8EEESG_EEENS5_IJSG_SC_EEEEEEEvNS4_8identityENS4_23SM90_TMA_LOAD_MULTICASTES1C_vS1D_EENS_8epilogue10collective6detail29Sm90TmaWarpSpecializedAdapterINS1H_15DefaultEpilogueISJ_SK_SK_NS1G_6thread17LinearCombinationISJ_Li1EffLNS1L_9ScaleType4KindE0ELNS_15FloatRoundStyleE2ESJ_EENS1_15EpilogueDefaultEEEEEvvEEEEvNT_6ParamsE,"a",@progbits
	.sectionflags	@""
	.align	4
.nv.constant0._ZN7cutlass13device_kernelINS_4gemm6kernel13GemmUniversalIN4cute5tupleIJiiiiEEENS1_10collective13CollectiveMmaINS1_34MainloopSm90TmaGmmaWarpSpecializedILi5ENS5_IJNS4_1CILi2EEENSA_ILi1EEESC_EEENS1_32KernelTmaWarpSpecializedPingpongEEENS5_IJNSA_ILi64EEENSA_ILi240EEESG_EEENS_10bfloat16_tENS5_IJlSC_lEEESJ_SK_NS4_8TiledMMAINS4_8MMA_AtomIJNS4_4SM904GMMA27MMA_64x16x16_F32BF16BF16_SSILNSO_5MajorE0ELSQ_0ELNSO_7ScaleInE1ELSR_1EEEEEENS4_6LayoutINS5_IJSC_SC_SC_EEENS5_IJNSA_ILi0EEESW_SW_EEEEENS5_IJNS4_10UnderscoreESZ_SZ_EEEEENS4_13SM90_TMA_LOADENS4_14ComposedLayoutINS4_7SwizzleILi3ELi4ELi3EEENS4_18smem_ptr_flag_bitsILi16EEENSU_INS5_IJNSA_ILi8EEESG_EEENS5_IJSG_SC_EEEEEEEvNS4_8identityENS4_23SM90_TMA_LOAD_MULTICASTES1C_vS1D_EENS_8epilogue10collective6detail29Sm90TmaWarpSpecializedAdapterINS1H_15DefaultEpilogueISJ_SK_SK_NS1G_6thread17LinearCombinationISJ_Li1EffLNS1L_9ScaleType4KindE0ELNS_15FloatRoundStyleE2ESJ_EENS1_15EpilogueDefaultEEEEEvvEEEEvNT_6ParamsE:
	.zero		1664


//--------------------- SYMBOLS --------------------------

	.type		.nv.reservedSmem.offset0,@object
	.size		.nv.reservedSmem.offset0,0x4
	.type		__assertfail,@function
